// auto-generated by cutlass_sweep.gemm — config: {"arch": "sm_90", "cluster_m": 2, "cluster_n": 1, "dtype": "fp16", "dtype_b": "fp16", "layout": "nt", "stages": 0, "tile_k": 16, "tile_m": 192, "tile_n": 48}
#include "cutlass/cutlass.h"
#include "cutlass/gemm/collective/collective_builder.hpp"
#include "cutlass/gemm/device/gemm_universal_adapter.h"
#include "cutlass/gemm/kernel/gemm_universal.hpp"
#include "cutlass/epilogue/collective/collective_builder.hpp"

using ElemA = cutlass::half_t;
using ElemB = cutlass::half_t;
using ElemCD = cutlass::half_t;
using Acc  = float;
using TileShape    = cute::Shape<cute::_192, cute::_48, cute::_16>;
using ClusterShape = cute::Shape<cute::_2, cute::_1, cute::_1>;

using CollectiveEpilogue = typename cutlass::epilogue::collective::CollectiveBuilder<
    cutlass::arch::Sm90, cutlass::arch::OpClassTensorOp,
    TileShape, ClusterShape,
    cutlass::epilogue::collective::EpilogueTileAuto,
    Acc, Acc,
    ElemCD, cutlass::layout::RowMajor, 128 / cutlass::sizeof_bits<ElemCD>::value,
    ElemCD, cutlass::layout::RowMajor, 128 / cutlass::sizeof_bits<ElemCD>::value,
    cutlass::epilogue::collective::EpilogueScheduleAuto
  >::CollectiveOp;

using CollectiveMainloop = typename cutlass::gemm::collective::CollectiveBuilder<
    cutlass::arch::Sm90, cutlass::arch::OpClassTensorOp,
    ElemA, cutlass::layout::RowMajor, 128 / cutlass::sizeof_bits<ElemA>::value,
    ElemB, cutlass::layout::ColumnMajor, 128 / cutlass::sizeof_bits<ElemB>::value,
    Acc,
    TileShape, ClusterShape,
    cutlass::gemm::collective::StageCountAutoCarveout<static_cast<int>(sizeof(typename CollectiveEpilogue::SharedStorage))>,
    cutlass::gemm::collective::KernelScheduleAuto
  >::CollectiveOp;

using GemmKernel = cutlass::gemm::kernel::GemmUniversal<
    cute::Shape<int,int,int,int>,
    CollectiveMainloop,
    CollectiveEpilogue
>;
using Gemm = cutlass::gemm::device::GemmUniversalAdapter<GemmKernel>;

// Force the device kernel symbol into the cubin without needing a host main.
auto* _anchor = &cutlass::device_kernel<GemmKernel>;


// ===== COMPILED SASS (sm_90a) =====

	.target	sm_90a

	.elftype	@"ET_EXEC"


//--------------------- .note.nv.tkinfo           --------------------------
	.section	.note.nv.tkinfo,"",@"SHT_NOTE"
	.sectionflags	@"SHF_NOTE_NV_TKINFO"
	.tkinfo
        /*0018*/ 	.word	0x00000002
        /*0030*/ 	.string	""
        /*0030*/ 	.string	"ptxas"
        /*0030*/ 	.string	"Cuda compilation tools, release 13.0, V13.0.88"
        /*0030*/ 	.string	"Build cuda_13.0.r13.0/compiler.36424714_0"
        /*0030*/ 	.string	"-arch sm_90a -m 64 "



//--------------------- .note.nv.cuinfo           --------------------------
	.section	.note.nv.cuinfo,"",@"SHT_NOTE"
	.sectionflags	@"SHF_NOTE_NV_CUINFO"
        /*0018*/ 	.short	0x0002
        /*001a*/ 	.short	0x005a
        /*001c*/ 	.short	0x0082
	.zero		2


//--------------------- .nv.info                  --------------------------
	.section	.nv.info,"",@"SHT_CUDA_INFO"
	.align	4


	//----- nvinfo : EIATTR_REGCOUNT
	.align		4
        /*0000*/ 	.byte	0x04, 0x2f
        /*0002*/ 	.short	(.L_15 - .L_14)
	.align		4
.L_14:
        /*0004*/ 	.word	index@(_ZN7cutlass13device_kernelINS_4gemm6kernel13GemmUniversalIN4cute5tupleIJiiiiEEENS1_10collective13CollectiveMmaINS1_34MainloopSm90TmaGmmaWarpSpecializedILi30ENS5_IJNS4_1CILi2EEENSA_ILi1EEESC_EEENS1_35KernelTmaWarpSpecializedCooperativeEEENS5_IJNSA_ILi192EEENSA_ILi48EEENSA_ILi16EEEEEENS_6half_tENS5_IJlSC_lEEESK_SL_NS4_8TiledMMAINS4_8MMA_AtomIJNS4_4SM904GMMA25MMA_64x16x16_F32F16F16_SSILNSP_5MajorE0ELSR_0ELNSP_7ScaleInE1ELSS_1EEEEEENS4_6LayoutISD_NS5_IJSC_NSA_ILi0EEESW_EEEEENS5_IJNS4_10UnderscoreESZ_SZ_EEEEENS4_13SM90_TMA_LOADENS4_14ComposedLayoutINS4_7SwizzleILi1ELi4ELi3EEENS4_18smem_ptr_flag_bitsILi16EEENSV_INS5_IJNSA_ILi8EEESI_EEENS5_IJSI_SC_EEEEEEEvNS4_8identityENS4_23SM90_TMA_LOAD_MULTICASTES1C_vS1D_EENS_8epilogue10collective6detail29Sm90TmaWarpSpecializedAdapterINS1H_15DefaultEpilogueISK_SL_SL_NS1G_6thread17LinearCombinationISK_Li1EffLNS1L_9ScaleType4KindE0ELNS_15FloatRoundStyleE2ESK_EENS1_15EpilogueDefaultEEEEEvvEEEEvNT_6ParamsE)
        /*0008*/ 	.word	0x000000a8


	//----- nvinfo : EIATTR_FRAME_SIZE
	.align		4
.L_15:
        /*000c*/ 	.byte	0x04, 0x11
        /*000e*/ 	.short	(.L_17 - .L_16)
	.align		4
.L_16:
        /*0010*/ 	.word	index@(_ZN7cutlass13device_kernelINS_4gemm6kernel13GemmUniversalIN4cute5tupleIJiiiiEEENS1_10collective13CollectiveMmaINS1_34MainloopSm90TmaGmmaWarpSpecializedILi30ENS5_IJNS4_1CILi2EEENSA_ILi1EEESC_EEENS1_35KernelTmaWarpSpecializedCooperativeEEENS5_IJNSA_ILi192EEENSA_ILi48EEENSA_ILi16EEEEEENS_6half_tENS5_IJlSC_lEEESK_SL_NS4_8TiledMMAINS4_8MMA_AtomIJNS4_4SM904GMMA25MMA_64x16x16_F32F16F16_SSILNSP_5MajorE0ELSR_0ELNSP_7ScaleInE1ELSS_1EEEEEENS4_6LayoutISD_NS5_IJSC_NSA_ILi0EEESW_EEEEENS5_IJNS4_10UnderscoreESZ_SZ_EEEEENS4_13SM90_TMA_LOADENS4_14ComposedLayoutINS4_7SwizzleILi1ELi4ELi3EEENS4_18smem_ptr_flag_bitsILi16EEENSV_INS5_IJNSA_ILi8EEESI_EEENS5_IJSI_SC_EEEEEEEvNS4_8identityENS4_23SM90_TMA_LOAD_MULTICASTES1C_vS1D_EENS_8epilogue10collective6detail29Sm90TmaWarpSpecializedAdapterINS1H_15DefaultEpilogueISK_SL_SL_NS1G_6thread17LinearCombinationISK_Li1EffLNS1L_9ScaleType4KindE0ELNS_15FloatRoundStyleE2ESK_EENS1_15EpilogueDefaultEEEEEvvEEEEvNT_6ParamsE)
        /*0014*/ 	.word	0x00000000


	//----- nvinfo : EIATTR_MIN_STACK_SIZE
	.align		4
.L_17:
        /*0018*/ 	.byte	0x04, 0x12
        /*001a*/ 	.short	(.L_19 - .L_18)
	.align		4
.L_18:
        /*001c*/ 	.word	index@(_ZN7cutlass13device_kernelINS_4gemm6kernel13GemmUniversalIN4cute5tupleIJiiiiEEENS1_10collective13CollectiveMmaINS1_34MainloopSm90TmaGmmaWarpSpecializedILi30ENS5_IJNS4_1CILi2EEENSA_ILi1EEESC_EEENS1_35KernelTmaWarpSpecializedCooperativeEEENS5_IJNSA_ILi192EEENSA_ILi48EEENSA_ILi16EEEEEENS_6half_tENS5_IJlSC_lEEESK_SL_NS4_8TiledMMAINS4_8MMA_AtomIJNS4_4SM904GMMA25MMA_64x16x16_F32F16F16_SSILNSP_5MajorE0ELSR_0ELNSP_7ScaleInE1ELSS_1EEEEEENS4_6LayoutISD_NS5_IJSC_NSA_ILi0EEESW_EEEEENS5_IJNS4_10UnderscoreESZ_SZ_EEEEENS4_13SM90_TMA_LOADENS4_14ComposedLayoutINS4_7SwizzleILi1ELi4ELi3EEENS4_18smem_ptr_flag_bitsILi16EEENSV_INS5_IJNSA_ILi8EEESI_EEENS5_IJSI_SC_EEEEEEEvNS4_8identityENS4_23SM90_TMA_LOAD_MULTICASTES1C_vS1D_EENS_8epilogue10collective6detail29Sm90TmaWarpSpecializedAdapterINS1H_15DefaultEpilogueISK_SL_SL_NS1G_6thread17LinearCombinationISK_Li1EffLNS1L_9ScaleType4KindE0ELNS_15FloatRoundStyleE2ESK_EENS1_15EpilogueDefaultEEEEEvvEEEEvNT_6ParamsE)
        /*0020*/ 	.word	0x00000000
.L_19:


//--------------------- .nv.compat                --------------------------
	.section	.nv.compat,"",@"SHT_CUDA_COMPAT_INFO"
	.align	4
        /*0000*/ 	.byte	0x02, 0x09, 0x01, 0x00, 0x02, 0x02, 0x04, 0x00, 0x02, 0x05, 0x05, 0x00, 0x03, 0x07, 0x01, 0x01
        /*0010*/ 	.byte	0x02, 0x03, 0x01, 0x00, 0x02, 0x06, 0x01, 0x00, 0x04, 0x0b, 0x08, 0x00, 0x00, 0x00, 0x00, 0x00
        /*0020*/ 	.byte	0x00, 0x00, 0x00, 0x00


//--------------------- .nv.info._ZN7cutlass13device_kernelINS_4gemm6kernel13GemmUniversalIN4cute5tupleIJiiiiEEENS1_10collective13CollectiveMmaINS1_34MainloopSm90TmaGmmaWarpSpecializedILi30ENS5_IJNS4_1CILi2EEENSA_ILi1EEESC_EEENS1_35KernelTmaWarpSpecializedCooperativeEEENS5_IJNSA_ILi192EEENSA_ILi48EEENSA_ILi16EEEEEENS_6half_tENS5_IJlSC_lEEESK_SL_NS4_8TiledMMAINS4_8MMA_AtomIJNS4_4SM904GMMA25MMA_64x16x16_F32F16F16_SSILNSP_5MajorE0ELSR_0ELNSP_7ScaleInE1ELSS_1EEEEEENS4_6LayoutISD_NS5_IJSC_NSA_ILi0EEESW_EEEEENS5_IJNS4_10UnderscoreESZ_SZ_EEEEENS4_13SM90_TMA_LOADENS4_14ComposedLayoutINS4_7SwizzleILi1ELi4ELi3EEENS4_18smem_ptr_flag_bitsILi16EEENSV_INS5_IJNSA_ILi8EEESI_EEENS5_IJSI_SC_EEEEEEEvNS4_8identityENS4_23SM90_TMA_LOAD_MULTICASTES1C_vS1D_EENS_8epilogue10collective6detail29Sm90TmaWarpSpecializedAdapterINS1H_15DefaultEpilogueISK_SL_SL_NS1G_6thread17LinearCombinationISK_Li1EffLNS1L_9ScaleType4KindE0ELNS_15FloatRoundStyleE2ESK_EENS1_15EpilogueDefaultEEEEEvvEEEEvNT_6ParamsE --------------------------
	.section	.nv.info._ZN7cutlass13device_kernelINS_4gemm6kernel13GemmUniversalIN4cute5tupleIJiiiiEEENS1_10collective13CollectiveMmaINS1_34MainloopSm90TmaGmmaWarpSpecializedILi30ENS5_IJNS4_1CILi2EEENSA_ILi1EEESC_EEENS1_35KernelTmaWarpSpecializedCooperativeEEENS5_IJNSA_ILi192EEENSA_ILi48EEENSA_ILi16EEEEEENS_6half_tENS5_IJlSC_lEEESK_SL_NS4_8TiledMMAINS4_8MMA_AtomIJNS4_4SM904GMMA25MMA_64x16x16_F32F16F16_SSILNSP_5MajorE0ELSR_0ELNSP_7ScaleInE1ELSS_1EEEEEENS4_6LayoutISD_NS5_IJSC_NSA_ILi0EEESW_EEEEENS5_IJNS4_10UnderscoreESZ_SZ_EEEEENS4_13SM90_TMA_LOADENS4_14ComposedLayoutINS4_7SwizzleILi1ELi4ELi3EEENS4_18smem_ptr_flag_bitsILi16EEENSV_INS5_IJNSA_ILi8EEESI_EEENS5_IJSI_SC_EEEEEEEvNS4_8identityENS4_23SM90_TMA_LOAD_MULTICASTES1C_vS1D_EENS_8epilogue10collective6detail29Sm90TmaWarpSpecializedAdapterINS1H_15DefaultEpilogueISK_SL_SL_NS1G_6thread17LinearCombinationISK_Li1EffLNS1L_9ScaleType4KindE0ELNS_15FloatRoundStyleE2ESK_EENS1_15EpilogueDefaultEEEEEvvEEEEvNT_6ParamsE,"",@"SHT_CUDA_INFO"
	.sectionflags	@""
	.align	4


	//----- nvinfo : EIATTR_CUDA_API_VERSION
	.align		4
        /*0000*/ 	.byte	0x04, 0x37
        /*0002*/ 	.short	(.L_21 - .L_20)
.L_20:
        /*0004*/ 	.word	0x00000082


	//----- nvinfo : EIATTR_KPARAM_INFO
	.align		4
.L_21:
        /*0008*/ 	.byte	0x04, 0x17
        /*000a*/ 	.short	(.L_23 - .L_22)
.L_22:
        /*000c*/ 	.word	0x00000000
        /*0010*/ 	.short	0x0000
        /*0012*/ 	.short	0x0070
        /*0014*/ 	.byte	0x00, 0xf0, 0x01, 0x10


	//----- nvinfo : EIATTR_SPARSE_MMA_MASK
	.align		4
.L_23:
        /*0018*/ 	.byte	0x03, 0x50
        /*001a*/ 	.short	0x0000


	//----- nvinfo : EIATTR_MAXREG_COUNT
	.align		4
        /*001c*/ 	.byte	0x03, 0x1b
        /*001e*/ 	.short	0x00a8


	//----- nvinfo : EIATTR_NUM_BARRIERS
	.align		4
        /*0020*/ 	.byte	0x02, 0x4c
        /*0022*/ 	.byte	0x01
	.zero		1


	//----- nvinfo : EIATTR_EXTERNS
	.align		4
        /*0024*/ 	.byte	0x04, 0x0f
        /*0026*/ 	.short	(.L_25 - .L_24)


	//   ....[0]....
	.align		4
.L_24:
        /*0028*/ 	.word	index@(__assertfail)


	//----- nvinfo : EIATTR_MERCURY_ISA_VERSION
	.align		4
.L_25:
        /*002c*/ 	.byte	0x03, 0x5f
        /*002e*/ 	.short	0x0101


	//----- nvinfo : EIATTR_INT_WARP_WIDE_INSTR_OFFSETS
	.align		4
        /*0030*/ 	.byte	0x04, 0x31
        /*0032*/ 	.short	(.L_27 - .L_26)


	//   ....[0]....
.L_26:
        /*0034*/ 	.word	0x000007f0


	//   ....[1]....
        /*0038*/ 	.word	0x00000820


	//   ....[2]....
        /*003c*/ 	.word	0x000009e0


	//----- nvinfo : EIATTR_COOP_GROUP_MASK_REGIDS
	.align		4
.L_27:
        /*0040*/ 	.byte	0x04, 0x29
        /*0042*/ 	.short	(.L_29 - .L_28)


	//   ....[0]....
.L_28:
        /*0044*/ 	.word	0xffffffff


	//   ....[1]....
        /*0048*/ 	.word	0xffffffff


	//   ....[2]....
        /*004c*/ 	.word	0xffffffff


	//   ....[3]....
        /*0050*/ 	.word	0xffffffff


	//   ....[4]....
        /*0054*/ 	.word	0xffffffff


	//   ....[5]....
        /*0058*/ 	.word	0xffffffff


	//----- nvinfo : EIATTR_COOP_GROUP_INSTR_OFFSETS
	.align		4
.L_29:
        /*005c*/ 	.byte	0x04, 0x28
        /*005e*/ 	.short	(.L_31 - .L_30)


	//   ....[0]....
.L_30:
        /*0060*/ 	.word	0x00000060


	//   ....[1]....
        /*0064*/ 	.word	0x00000070


	//   ....[2]....
        /*0068*/ 	.word	0x00000130


	//   ....[3]....
        /*006c*/ 	.word	0x00000640


	//   ....[4]....
        /*0070*/ 	.word	0x00000b60


	//   ....[5]....
        /*0074*/ 	.word	0x000015a0


	//----- nvinfo : EIATTR_REG_RECONFIG
	.align		4
.L_31:
        /*0078*/ 	.byte	0x01, 0x54
	.zero		2


	//----- nvinfo : EIATTR_SYSCALL_OFFSETS
	.align		4
        /*007c*/ 	.byte	0x04, 0x46
        /*007e*/ 	.short	(.L_33 - .L_32)


	//   ....[0]....
.L_32:
        /*0080*/ 	.word	0x00001760


	//----- nvinfo : EIATTR_MBARRIER_INSTR_OFFSETS
	.align		4
.L_33:
        /*0084*/ 	.byte	0x04, 0x39
        /*0086*/ 	.short	(.L_35 - .L_34)


	//   ....[0]....
.L_34:
        /*0088*/ 	.word	0x00000250
        /*008c*/ 	.word	0x000000ff
        /*0090*/ 	.word	0x00000000
        /*0094*/ 	.short	0x0100
        /*0096*/ 	.byte	0x08
	.zero		1


	//   ....[1]....
        /*0098*/ 	.word	0x00000260
        /*009c*/ 	.word	0x000000ff
        /*00a0*/ 	.word	0x000000f0
        /*00a4*/ 	.short	0x0100
        /*00a6*/ 	.byte	0x08
	.zero		1


	//   ....[2]....
        /*00a8*/ 	.word	0x00000270
        /*00ac*/ 	.word	0x000000ff
        /*00b0*/ 	.word	0x00000008
        /*00b4*/ 	.short	0x0100
        /*00b6*/ 	.byte	0x08
	.zero		1


	//   ....[3]....
        /*00b8*/ 	.word	0x00000280
        /*00bc*/ 	.word	0x000000ff
        /*00c0*/ 	.word	0x000000f8
        /*00c4*/ 	.short	0x0100
        /*00c6*/ 	.byte	0x08
	.zero		1


	//   ....[4]....
        /*00c8*/ 	.word	0x00000290
        /*00cc*/ 	.word	0x000000ff
        /*00d0*/ 	.word	0x00000010
        /*00d4*/ 	.short	0x0100
        /*00d6*/ 	.byte	0x08
	.zero		1


	//   ....[5]....
        /*00d8*/ 	.word	0x000002a0
        /*00dc*/ 	.word	0x000000ff
        /*00e0*/ 	.word	0x00000100
        /*00e4*/ 	.short	0x0100
        /*00e6*/ 	.byte	0x08
	.zero		1


	//   ....[6]....
        /*00e8*/ 	.word	0x000002b0
        /*00ec*/ 	.word	0x000000ff
        /*00f0*/ 	.word	0x00000018
        /*00f4*/ 	.short	0x0100
        /*00f6*/ 	.byte	0x08
	.zero		1


	//   ....[7]....
        /*00f8*/ 	.word	0x000002c0
        /*00fc*/ 	.word	0x000000ff
        /*0100*/ 	.word	0x00000108
        /*0104*/ 	.short	0x0100
        /*0106*/ 	.byte	0x08
	.zero		1


	//   ....[8]....
        /*0108*/ 	.word	0x000002d0
        /*010c*/ 	.word	0x000000ff
        /*0110*/ 	.word	0x00000020
        /*0114*/ 	.short	0x0100
        /*0116*/ 	.byte	0x08
	.zero		1


	//   ....[9]....
        /*0118*/ 	.word	0x000002e0
        /*011c*/ 	.word	0x000000ff
        /*0120*/ 	.word	0x00000110
        /*0124*/ 	.short	0x0100
        /*0126*/ 	.byte	0x08
	.zero		1


	//   ....[10]....
        /*0128*/ 	.word	0x000002f0
        /*012c*/ 	.word	0x000000ff
        /*0130*/ 	.word	0x00000028
        /*0134*/ 	.short	0x0100
        /*0136*/ 	.byte	0x08
	.zero		1


	//   ....[11]....
        /*0138*/ 	.word	0x00000300
        /*013c*/ 	.word	0x000000ff
        /*0140*/ 	.word	0x00000118
        /*0144*/ 	.short	0x0100
        /*0146*/ 	.byte	0x08
	.zero		1


	//   ....[12]....
        /*0148*/ 	.word	0x00000310
        /*014c*/ 	.word	0x000000ff
        /*0150*/ 	.word	0x00000030
        /*0154*/ 	.short	0x0100
        /*0156*/ 	.byte	0x08
	.zero		1


	//   ....[13]....
        /*0158*/ 	.word	0x00000320
        /*015c*/ 	.word	0x000000ff
        /*0160*/ 	.word	0x00000120
        /*0164*/ 	.short	0x0100
        /*0166*/ 	.byte	0x08
	.zero		1


	//   ....[14]....
        /*0168*/ 	.word	0x00000330
        /*016c*/ 	.word	0x000000ff
        /*0170*/ 	.word	0x00000038
        /*0174*/ 	.short	0x0100
        /*0176*/ 	.byte	0x08
	.zero		1


	//   ....[15]....
        /*0178*/ 	.word	0x00000340
        /*017c*/ 	.word	0x000000ff
        /*0180*/ 	.word	0x00000128
        /*0184*/ 	.short	0x0100
        /*0186*/ 	.byte	0x08
	.zero		1


	//   ....[16]....
        /*0188*/ 	.word	0x00000350
        /*018c*/ 	.word	0x000000ff
        /*0190*/ 	.word	0x00000040
        /*0194*/ 	.short	0x0100
        /*0196*/ 	.byte	0x08
	.zero		1


	//   ....[17]....
        /*0198*/ 	.word	0x00000360
        /*019c*/ 	.word	0x000000ff
        /*01a0*/ 	.word	0x00000130
        /*01a4*/ 	.short	0x0100
        /*01a6*/ 	.byte	0x08
	.zero		1


	//   ....[18]....
        /*01a8*/ 	.word	0x00000370
        /*01ac*/ 	.word	0x000000ff
        /*01b0*/ 	.word	0x00000048
        /*01b4*/ 	.short	0x0100
        /*01b6*/ 	.byte	0x08
	.zero		1


	//   ....[19]....
        /*01b8*/ 	.word	0x00000380
        /*01bc*/ 	.word	0x000000ff
        /*01c0*/ 	.word	0x00000138
        /*01c4*/ 	.short	0x0100
        /*01c6*/ 	.byte	0x08
	.zero		1


	//   ....[20]....
        /*01c8*/ 	.word	0x00000390
        /*01cc*/ 	.word	0x000000ff
        /*01d0*/ 	.word	0x00000050
        /*01d4*/ 	.short	0x0100
        /*01d6*/ 	.byte	0x08
	.zero		1


	//   ....[21]....
        /*01d8*/ 	.word	0x000003a0
        /*01dc*/ 	.word	0x000000ff
        /*01e0*/ 	.word	0x00000140
        /*01e4*/ 	.short	0x0100
        /*01e6*/ 	.byte	0x08
	.zero		1


	//   ....[22]....
        /*01e8*/ 	.word	0x000003b0
        /*01ec*/ 	.word	0x000000ff
        /*01f0*/ 	.word	0x00000058
        /*01f4*/ 	.short	0x0100
        /*01f6*/ 	.byte	0x08
	.zero		1


	//   ....[23]....
        /*01f8*/ 	.word	0x000003c0
        /*01fc*/ 	.word	0x000000ff
        /*0200*/ 	.word	0x00000148
        /*0204*/ 	.short	0x0100
        /*0206*/ 	.byte	0x08
	.zero		1


	//   ....[24]....
        /*0208*/ 	.word	0x000003d0
        /*020c*/ 	.word	0x000000ff
        /*0210*/ 	.word	0x00000060
        /*0214*/ 	.short	0x0100
        /*0216*/ 	.byte	0x08
	.zero		1


	//   ....[25]....
        /*0218*/ 	.word	0x000003e0
        /*021c*/ 	.word	0x000000ff
        /*0220*/ 	.word	0x00000150
        /*0224*/ 	.short	0x0100
        /*0226*/ 	.byte	0x08
	.zero		1


	//   ....[26]....
        /*0228*/ 	.word	0x000003f0
        /*022c*/ 	.word	0x000000ff
        /*0230*/ 	.word	0x00000068
        /*0234*/ 	.short	0x0100
        /*0236*/ 	.byte	0x08
	.zero		1


	//   ....[27]....
        /*0238*/ 	.word	0x00000400
        /*023c*/ 	.word	0x000000ff
        /*0240*/ 	.word	0x00000158
        /*0244*/ 	.short	0x0100
        /*0246*/ 	.byte	0x08
	.zero		1


	//   ....[28]....
        /*0248*/ 	.word	0x00000410
        /*024c*/ 	.word	0x000000ff
        /*0250*/ 	.word	0x00000070
        /*0254*/ 	.short	0x0100
        /*0256*/ 	.byte	0x08
	.zero		1


	//   ....[29]....
        /*0258*/ 	.word	0x00000420
        /*025c*/ 	.word	0x000000ff
        /*0260*/ 	.word	0x00000160
        /*0264*/ 	.short	0x0100
        /*0266*/ 	.byte	0x08
	.zero		1


	//   ....[30]....
        /*0268*/ 	.word	0x00000430
        /*026c*/ 	.word	0x000000ff
        /*0270*/ 	.word	0x00000078
        /*0274*/ 	.short	0x0100
        /*0276*/ 	.byte	0x08
	.zero		1


	//   ....[31]....
        /*0278*/ 	.word	0x00000440
        /*027c*/ 	.word	0x000000ff
        /*0280*/ 	.word	0x00000168
        /*0284*/ 	.short	0x0100
        /*0286*/ 	.byte	0x08
	.zero		1


	//   ....[32]....
        /*0288*/ 	.word	0x00000450
        /*028c*/ 	.word	0x000000ff
        /*0290*/ 	.word	0x00000080
        /*0294*/ 	.short	0x0100
        /*0296*/ 	.byte	0x08
	.zero		1


	//   ....[33]....
        /*0298*/ 	.word	0x00000460
        /*029c*/ 	.word	0x000000ff
        /*02a0*/ 	.word	0x00000170
        /*02a4*/ 	.short	0x0100
        /*02a6*/ 	.byte	0x08
	.zero		1


	//   ....[34]....
        /*02a8*/ 	.word	0x00000470
        /*02ac*/ 	.word	0x000000ff
        /*02b0*/ 	.word	0x00000088
        /*02b4*/ 	.short	0x0100
        /*02b6*/ 	.byte	0x08
	.zero		1


	//   ....[35]....
        /*02b8*/ 	.word	0x00000480
        /*02bc*/ 	.word	0x000000ff
        /*02c0*/ 	.word	0x00000178
        /*02c4*/ 	.short	0x0100
        /*02c6*/ 	.byte	0x08
	.zero		1


	//   ....[36]....
        /*02c8*/ 	.word	0x00000490
        /*02cc*/ 	.word	0x000000ff
        /*02d0*/ 	.word	0x00000090
        /*02d4*/ 	.short	0x0100
        /*02d6*/ 	.byte	0x08
	.zero		1


	//   ....[37]....
        /*02d8*/ 	.word	0x000004a0
        /*02dc*/ 	.word	0x000000ff
        /*02e0*/ 	.word	0x00000180
        /*02e4*/ 	.short	0x0100
        /*02e6*/ 	.byte	0x08
	.zero		1


	//   ....[38]....
        /*02e8*/ 	.word	0x000004b0
        /*02ec*/ 	.word	0x000000ff
        /*02f0*/ 	.word	0x00000098
        /*02f4*/ 	.short	0x0100
        /*02f6*/ 	.byte	0x08
	.zero		1


	//   ....[39]....
        /*02f8*/ 	.word	0x000004c0
        /*02fc*/ 	.word	0x000000ff
        /*0300*/ 	.word	0x00000188
        /*0304*/ 	.short	0x0100
        /*0306*/ 	.byte	0x08
	.zero		1


	//   ....[40]....
        /*0308*/ 	.word	0x000004d0
        /*030c*/ 	.word	0x000000ff
        /*0310*/ 	.word	0x000000a0
        /*0314*/ 	.short	0x0100
        /*0316*/ 	.byte	0x08
	.zero		1


	//   ....[41]....
        /*0318*/ 	.word	0x000004e0
        /*031c*/ 	.word	0x000000ff
        /*0320*/ 	.word	0x00000190
        /*0324*/ 	.short	0x0100
        /*0326*/ 	.byte	0x08
	.zero		1


	//   ....[42]....
        /*0328*/ 	.word	0x000004f0
        /*032c*/ 	.word	0x000000ff
        /*0330*/ 	.word	0x000000a8
        /*0334*/ 	.short	0x0100
        /*0336*/ 	.byte	0x08
	.zero		1


	//   ....[43]....
        /*0338*/ 	.word	0x00000500
        /*033c*/ 	.word	0x000000ff
        /*0340*/ 	.word	0x00000198
        /*0344*/ 	.short	0x0100
        /*0346*/ 	.byte	0x08
	.zero		1


	//   ....[44]....
        /*0348*/ 	.word	0x00000510
        /*034c*/ 	.word	0x000000ff
        /*0350*/ 	.word	0x000000b0
        /*0354*/ 	.short	0x0100
        /*0356*/ 	.byte	0x08
	.zero		1


	//   ....[45]....
        /*0358*/ 	.word	0x00000520
        /*035c*/ 	.word	0x000000ff
        /*0360*/ 	.word	0x000001a0
        /*0364*/ 	.short	0x0100
        /*0366*/ 	.byte	0x08
	.zero		1


	//   ....[46]....
        /*0368*/ 	.word	0x00000530
        /*036c*/ 	.word	0x000000ff
        /*0370*/ 	.word	0x000000b8
        /*0374*/ 	.short	0x0100
        /*0376*/ 	.byte	0x08
	.zero		1


	//   ....[47]....
        /*0378*/ 	.word	0x00000540
        /*037c*/ 	.word	0x000000ff
        /*0380*/ 	.word	0x000001a8
        /*0384*/ 	.short	0x0100
        /*0386*/ 	.byte	0x08
	.zero		1


	//   ....[48]....
        /*0388*/ 	.word	0x00000550
        /*038c*/ 	.word	0x000000ff
        /*0390*/ 	.word	0x000000c0
        /*0394*/ 	.short	0x0100
        /*0396*/ 	.byte	0x08
	.zero		1


	//   ....[49]....
        /*0398*/ 	.word	0x00000560
        /*039c*/ 	.word	0x000000ff
        /*03a0*/ 	.word	0x000001b0
        /*03a4*/ 	.short	0x0100
        /*03a6*/ 	.byte	0x08
	.zero		1


	//   ....[50]....
        /*03a8*/ 	.word	0x00000570
        /*03ac*/ 	.word	0x000000ff
        /*03b0*/ 	.word	0x000000c8
        /*03b4*/ 	.short	0x0100
        /*03b6*/ 	.byte	0x08
	.zero		1


	//   ....[51]....
        /*03b8*/ 	.word	0x00000580
        /*03bc*/ 	.word	0x000000ff
        /*03c0*/ 	.word	0x000001b8
        /*03c4*/ 	.short	0x0100
        /*03c6*/ 	.byte	0x08
	.zero		1


	//   ....[52]....
        /*03c8*/ 	.word	0x00000590
        /*03cc*/ 	.word	0x000000ff
        /*03d0*/ 	.word	0x000000d0
        /*03d4*/ 	.short	0x0100
        /*03d6*/ 	.byte	0x08
	.zero		1


	//   ....[53]....
        /*03d8*/ 	.word	0x000005a0
        /*03dc*/ 	.word	0x000000ff
        /*03e0*/ 	.word	0x000001c0
        /*03e4*/ 	.short	0x0100
        /*03e6*/ 	.byte	0x08
	.zero		1


	//   ....[54]....
        /*03e8*/ 	.word	0x000005b0
        /*03ec*/ 	.word	0x000000ff
        /*03f0*/ 	.word	0x000000d8
        /*03f4*/ 	.short	0x0100
        /*03f6*/ 	.byte	0x08
	.zero		1


	//   ....[55]....
        /*03f8*/ 	.word	0x000005c0
        /*03fc*/ 	.word	0x000000ff
        /*0400*/ 	.word	0x000001c8
        /*0404*/ 	.short	0x0100
        /*0406*/ 	.byte	0x08
	.zero		1


	//   ....[56]....
        /*0408*/ 	.word	0x000005d0
        /*040c*/ 	.word	0x000000ff
        /*0410*/ 	.word	0x000000e0
        /*0414*/ 	.short	0x0100
        /*0416*/ 	.byte	0x08
	.zero		1


	//   ....[57]....
        /*0418*/ 	.word	0x000005e0
        /*041c*/ 	.word	0x000000ff
        /*0420*/ 	.word	0x000001d0
        /*0424*/ 	.short	0x0100
        /*0426*/ 	.byte	0x08
	.zero		1


	//   ....[58]....
        /*0428*/ 	.word	0x000005f0
        /*042c*/ 	.word	0x000000ff
        /*0430*/ 	.word	0x000000e8
        /*0434*/ 	.short	0x0100
        /*0436*/ 	.byte	0x08
	.zero		1


	//   ....[59]....
        /*0438*/ 	.word	0x00000600
        /*043c*/ 	.word	0x000000ff
        /*0440*/ 	.word	0x000001d8
        /*0444*/ 	.short	0x0100
        /*0446*/ 	.byte	0x08
	.zero		1


	//   ....[60]....
        /*0448*/ 	.word	0x00000a60
        /*044c*/ 	.word	0x000000ff
        /*0450*/ 	.word	0x000001f0
        /*0454*/ 	.short	0x0100
        /*0456*/ 	.byte	0x06
	.zero		1


	//   ....[61]....
        /*0458*/ 	.word	0x00000af0
        /*045c*/ 	.word	0x000000ff
        /*0460*/ 	.word	0x000001f8
        /*0464*/ 	.short	0x0100
        /*0466*/ 	.byte	0x06
	.zero		1


	//   ....[62]....
        /*0468*/ 	.word	0x000017e0
        /*046c*/ 	.word	0x00000003
        /*0470*/ 	.word	0x00000000
        /*0474*/ 	.short	0x010a
        /*0476*/ 	.byte	0x3f
	.zero		1


	//   ....[63]....
        /*0478*/ 	.word	0x00001820
        /*047c*/ 	.word	0x00000003
        /*0480*/ 	.word	0x00000000
        /*0484*/ 	.short	0x010a
        /*0486*/ 	.byte	0x3f
	.zero		1


	//   ....[64]....
        /*0488*/ 	.word	0x00001c10
        /*048c*/ 	.word	0x000000ff
        /*0490*/ 	.word	0x00000000
        /*0494*/ 	.short	0x010a
        /*0496*/ 	.byte	0x07
	.zero		1


	//   ....[65]....
        /*0498*/ 	.word	0x00001c50
        /*049c*/ 	.word	0x000000ff
        /*04a0*/ 	.word	0x00000000
        /*04a4*/ 	.short	0x010a
        /*04a6*/ 	.byte	0x07
	.zero		1


	//   ....[66]....
        /*04a8*/ 	.word	0x00001f20
        /*04ac*/ 	.word	0x00000005
        /*04b0*/ 	.word	0x00000000
        /*04b4*/ 	.short	0x0101
        /*04b6*/ 	.byte	0x3f
	.zero		1


	//   ....[67]....
        /*04b8*/ 	.word	0x000020e0
        /*04bc*/ 	.word	0x00000003
        /*04c0*/ 	.word	0x00000000
        /*04c4*/ 	.short	0x0101
        /*04c6*/ 	.byte	0x3f
	.zero		1


	//   ....[68]....
        /*04c8*/ 	.word	0x00006640
        /*04cc*/ 	.word	0x00000014
        /*04d0*/ 	.word	0x000000f0
        /*04d4*/ 	.short	0x010a
        /*04d6*/ 	.byte	0x3f
	.zero		1


	//   ....[69]....
        /*04d8*/ 	.word	0x000069c0
        /*04dc*/ 	.word	0x00000003
        /*04e0*/ 	.word	0x000001f8
        /*04e4*/ 	.short	0x0101
        /*04e6*/ 	.byte	0x3f
	.zero		1


	//   ....[70]....
        /*04e8*/ 	.word	0x00007110
        /*04ec*/ 	.word	0x00000007
        /*04f0*/ 	.word	0x00000000
        /*04f4*/ 	.short	0x010a
        /*04f6*/ 	.byte	0x3f
	.zero		1


	//   ....[71]....
        /*04f8*/ 	.word	0x00007190
        /*04fc*/ 	.word	0x00000008
        /*0500*/ 	.word	0x00000000
        /*0504*/ 	.short	0x010a
        /*0506*/ 	.byte	0x3f
	.zero		1


	//   ....[72]....
        /*0508*/ 	.word	0x00007220
        /*050c*/ 	.word	0x00000009
        /*0510*/ 	.word	0x00000000
        /*0514*/ 	.short	0x010a
        /*0516*/ 	.byte	0x3f
	.zero		1


	//   ....[73]....
        /*0518*/ 	.word	0x000072b0
        /*051c*/ 	.word	0x00000008
        /*0520*/ 	.word	0x00000000
        /*0524*/ 	.short	0x010a
        /*0526*/ 	.byte	0x3f
	.zero		1


	//   ....[74]....
        /*0528*/ 	.word	0x00007340
        /*052c*/ 	.word	0x00000009
        /*0530*/ 	.word	0x00000000
        /*0534*/ 	.short	0x010a
        /*0536*/ 	.byte	0x3f
	.zero		1


	//   ....[75]....
        /*0538*/ 	.word	0x000073d0
        /*053c*/ 	.word	0x00000008
        /*0540*/ 	.word	0x00000000
        /*0544*/ 	.short	0x010a
        /*0546*/ 	.byte	0x3f
	.zero		1


	//   ....[76]....
        /*0548*/ 	.word	0x00007460
        /*054c*/ 	.word	0x00000009
        /*0550*/ 	.word	0x00000000
        /*0554*/ 	.short	0x010a
        /*0556*/ 	.byte	0x3f
	.zero		1


	//   ....[77]....
        /*0558*/ 	.word	0x000074f0
        /*055c*/ 	.word	0x00000008
        /*0560*/ 	.word	0x00000000
        /*0564*/ 	.short	0x010a
        /*0566*/ 	.byte	0x3f
	.zero		1


	//   ....[78]....
        /*0568*/ 	.word	0x00007580
        /*056c*/ 	.word	0x00000009
        /*0570*/ 	.word	0x00000000
        /*0574*/ 	.short	0x010a
        /*0576*/ 	.byte	0x3f
	.zero		1


	//   ....[79]....
        /*0578*/ 	.word	0x00007610
        /*057c*/ 	.word	0x00000008
        /*0580*/ 	.word	0x00000000
        /*0584*/ 	.short	0x010a
        /*0586*/ 	.byte	0x3f
	.zero		1


	//   ....[80]....
        /*0588*/ 	.word	0x000076a0
        /*058c*/ 	.word	0x00000009
        /*0590*/ 	.word	0x00000000
        /*0594*/ 	.short	0x010a
        /*0596*/ 	.byte	0x3f
	.zero		1


	//   ....[81]....
        /*0598*/ 	.word	0x00007730
        /*059c*/ 	.word	0x00000008
        /*05a0*/ 	.word	0x00000000
        /*05a4*/ 	.short	0x010a
        /*05a6*/ 	.byte	0x3f
	.zero		1


	//   ....[82]....
        /*05a8*/ 	.word	0x000077c0
        /*05ac*/ 	.word	0x00000009
        /*05b0*/ 	.word	0x00000000
        /*05b4*/ 	.short	0x010a
        /*05b6*/ 	.byte	0x3f
	.zero		1


	//   ....[83]....
        /*05b8*/ 	.word	0x00007850
        /*05bc*/ 	.word	0x00000008
        /*05c0*/ 	.word	0x00000000
        /*05c4*/ 	.short	0x010a
        /*05c6*/ 	.byte	0x3f
	.zero		1


	//   ....[84]....
        /*05c8*/ 	.word	0x000078e0
        /*05cc*/ 	.word	0x00000009
        /*05d0*/ 	.word	0x00000000
        /*05d4*/ 	.short	0x010a
        /*05d6*/ 	.byte	0x3f
	.zero		1


	//   ....[85]....
        /*05d8*/ 	.word	0x00007970
        /*05dc*/ 	.word	0x00000008
        /*05e0*/ 	.word	0x00000000
        /*05e4*/ 	.short	0x010a
        /*05e6*/ 	.byte	0x3f
	.zero		1


	//   ....[86]....
        /*05e8*/ 	.word	0x00007a00
        /*05ec*/ 	.word	0x00000009
        /*05f0*/ 	.word	0x00000000
        /*05f4*/ 	.short	0x010a
        /*05f6*/ 	.byte	0x3f
	.zero		1


	//   ....[87]....
        /*05f8*/ 	.word	0x00007a90
        /*05fc*/ 	.word	0x00000008
        /*0600*/ 	.word	0x00000000
        /*0604*/ 	.short	0x010a
        /*0606*/ 	.byte	0x3f
	.zero		1


	//   ....[88]....
        /*0608*/ 	.word	0x00007b20
        /*060c*/ 	.word	0x00000009
        /*0610*/ 	.word	0x00000000
        /*0614*/ 	.short	0x010a
        /*0616*/ 	.byte	0x3f
	.zero		1


	//   ....[89]....
        /*0618*/ 	.word	0x00007bb0
        /*061c*/ 	.word	0x00000008
        /*0620*/ 	.word	0x00000000
        /*0624*/ 	.short	0x010a
        /*0626*/ 	.byte	0x3f
	.zero		1


	//   ....[90]....
        /*0628*/ 	.word	0x00007c40
        /*062c*/ 	.word	0x00000009
        /*0630*/ 	.word	0x00000000
        /*0634*/ 	.short	0x010a
        /*0636*/ 	.byte	0x3f
	.zero		1


	//   ....[91]....
        /*0638*/ 	.word	0x00007cd0
        /*063c*/ 	.word	0x00000008
        /*0640*/ 	.word	0x00000000
        /*0644*/ 	.short	0x010a
        /*0646*/ 	.byte	0x3f
	.zero		1


	//   ....[92]....
        /*0648*/ 	.word	0x00007d60
        /*064c*/ 	.word	0x00000009
        /*0650*/ 	.word	0x00000000
        /*0654*/ 	.short	0x010a
        /*0656*/ 	.byte	0x3f
	.zero		1


	//   ....[93]....
        /*0658*/ 	.word	0x00007df0
        /*065c*/ 	.word	0x00000008
        /*0660*/ 	.word	0x00000000
        /*0664*/ 	.short	0x010a
        /*0666*/ 	.byte	0x3f
	.zero		1


	//   ....[94]....
        /*0668*/ 	.word	0x00007e80
        /*066c*/ 	.word	0x00000009
        /*0670*/ 	.word	0x00000000
        /*0674*/ 	.short	0x010a
        /*0676*/ 	.byte	0x3f
	.zero		1


	//   ....[95]....
        /*0678*/ 	.word	0x00007f10
        /*067c*/ 	.word	0x00000008
        /*0680*/ 	.word	0x00000000
        /*0684*/ 	.short	0x010a
        /*0686*/ 	.byte	0x3f
	.zero		1


	//   ....[96]....
        /*0688*/ 	.word	0x00007fa0
        /*068c*/ 	.word	0x00000009
        /*0690*/ 	.word	0x00000000
        /*0694*/ 	.short	0x010a
        /*0696*/ 	.byte	0x3f
	.zero		1


	//   ....[97]....
        /*0698*/ 	.word	0x00008030
        /*069c*/ 	.word	0x00000008
        /*06a0*/ 	.word	0x00000000
        /*06a4*/ 	.short	0x010a
        /*06a6*/ 	.byte	0x3f
	.zero		1


	//   ....[98]....
        /*06a8*/ 	.word	0x000080c0
        /*06ac*/ 	.word	0x0000000b
        /*06b0*/ 	.word	0x00000000
        /*06b4*/ 	.short	0x010a
        /*06b6*/ 	.byte	0x3f
	.zero		1


	//   ....[99]....
        /*06b8*/ 	.word	0x00008150
        /*06bc*/ 	.word	0x00000003
        /*06c0*/ 	.word	0x00000000
        /*06c4*/ 	.short	0x010a
        /*06c6*/ 	.byte	0x3f
	.zero		1


	//   ....[100]....
        /*06c8*/ 	.word	0x000081b0
        /*06cc*/ 	.word	0x00000003
        /*06d0*/ 	.word	0x00000000
        /*06d4*/ 	.short	0x010a
        /*06d6*/ 	.byte	0x3f
	.zero		1


	//   ....[101]....
        /*06d8*/ 	.word	0x00008210
        /*06dc*/ 	.word	0x00000006
        /*06e0*/ 	.word	0x00000000
        /*06e4*/ 	.short	0x010a
        /*06e6*/ 	.byte	0x3f
	.zero		1


	//   ....[102]....
        /*06e8*/ 	.word	0x000082e0
        /*06ec*/ 	.word	0x00000014
        /*06f0*/ 	.word	0x000000f0
        /*06f4*/ 	.short	0x010a
        /*06f6*/ 	.byte	0x3f
	.zero		1


	//   ....[103]....
        /*06f8*/ 	.word	0x000083b0
        /*06fc*/ 	.word	0x00000007
        /*0700*/ 	.word	0x00000000
        /*0704*/ 	.short	0x010a
        /*0706*/ 	.byte	0x3f
	.zero		1


	//   ....[104]....
        /*0708*/ 	.word	0x00008400
        /*070c*/ 	.word	0x00000008
        /*0710*/ 	.word	0x00000000
        /*0714*/ 	.short	0x010a
        /*0716*/ 	.byte	0x3f
	.zero		1


	//   ....[105]....
        /*0718*/ 	.word	0x00008450
        /*071c*/ 	.word	0x00000009
        /*0720*/ 	.word	0x00000000
        /*0724*/ 	.short	0x010a
        /*0726*/ 	.byte	0x3f
	.zero		1


	//   ....[106]....
        /*0728*/ 	.word	0x000084a0
        /*072c*/ 	.word	0x00000008
        /*0730*/ 	.word	0x00000000
        /*0734*/ 	.short	0x010a
        /*0736*/ 	.byte	0x3f
	.zero		1


	//   ....[107]....
        /*0738*/ 	.word	0x000084f0
        /*073c*/ 	.word	0x00000009
        /*0740*/ 	.word	0x00000000
        /*0744*/ 	.short	0x010a
        /*0746*/ 	.byte	0x3f
	.zero		1


	//   ....[108]....
        /*0748*/ 	.word	0x00008540
        /*074c*/ 	.word	0x00000008
        /*0750*/ 	.word	0x00000000
        /*0754*/ 	.short	0x010a
        /*0756*/ 	.byte	0x3f
	.zero		1


	//   ....[109]....
        /*0758*/ 	.word	0x00008590
        /*075c*/ 	.word	0x00000009
        /*0760*/ 	.word	0x00000000
        /*0764*/ 	.short	0x010a
        /*0766*/ 	.byte	0x3f
	.zero		1


	//   ....[110]....
        /*0768*/ 	.word	0x000085e0
        /*076c*/ 	.word	0x00000008
        /*0770*/ 	.word	0x00000000
        /*0774*/ 	.short	0x010a
        /*0776*/ 	.byte	0x3f
	.zero		1


	//   ....[111]....
        /*0778*/ 	.word	0x00008630
        /*077c*/ 	.word	0x00000009
        /*0780*/ 	.word	0x00000000
        /*0784*/ 	.short	0x010a
        /*0786*/ 	.byte	0x3f
	.zero		1


	//   ....[112]....
        /*0788*/ 	.word	0x00008680
        /*078c*/ 	.word	0x00000008
        /*0790*/ 	.word	0x00000000
        /*0794*/ 	.short	0x010a
        /*0796*/ 	.byte	0x3f
	.zero		1


	//   ....[113]....
        /*0798*/ 	.word	0x000086d0
        /*079c*/ 	.word	0x00000009
        /*07a0*/ 	.word	0x00000000
        /*07a4*/ 	.short	0x010a
        /*07a6*/ 	.byte	0x3f
	.zero		1


	//   ....[114]....
        /*07a8*/ 	.word	0x00008720
        /*07ac*/ 	.word	0x00000008
        /*07b0*/ 	.word	0x00000000
        /*07b4*/ 	.short	0x010a
        /*07b6*/ 	.byte	0x3f
	.zero		1


	//   ....[115]....
        /*07b8*/ 	.word	0x00008770
        /*07bc*/ 	.word	0x00000009
        /*07c0*/ 	.word	0x00000000
        /*07c4*/ 	.short	0x010a
        /*07c6*/ 	.byte	0x3f
	.zero		1


	//   ....[116]....
        /*07c8*/ 	.word	0x000087c0
        /*07cc*/ 	.word	0x00000008
        /*07d0*/ 	.word	0x00000000
        /*07d4*/ 	.short	0x010a
        /*07d6*/ 	.byte	0x3f
	.zero		1


	//   ....[117]....
        /*07d8*/ 	.word	0x00008810
        /*07dc*/ 	.word	0x00000009
        /*07e0*/ 	.word	0x00000000
        /*07e4*/ 	.short	0x010a
        /*07e6*/ 	.byte	0x3f
	.zero		1


	//   ....[118]....
        /*07e8*/ 	.word	0x00008860
        /*07ec*/ 	.word	0x00000008
        /*07f0*/ 	.word	0x00000000
        /*07f4*/ 	.short	0x010a
        /*07f6*/ 	.byte	0x3f
	.zero		1


	//   ....[119]....
        /*07f8*/ 	.word	0x000088b0
        /*07fc*/ 	.word	0x00000009
        /*0800*/ 	.word	0x00000000
        /*0804*/ 	.short	0x010a
        /*0806*/ 	.byte	0x3f
	.zero		1


	//   ....[120]....
        /*0808*/ 	.word	0x00008900
        /*080c*/ 	.word	0x00000008
        /*0810*/ 	.word	0x00000000
        /*0814*/ 	.short	0x010a
        /*0816*/ 	.byte	0x3f
	.zero		1


	//   ....[121]....
        /*0818*/ 	.word	0x00008950
        /*081c*/ 	.word	0x00000009
        /*0820*/ 	.word	0x00000000
        /*0824*/ 	.short	0x010a
        /*0826*/ 	.byte	0x3f
	.zero		1


	//   ....[122]....
        /*0828*/ 	.word	0x000089a0
        /*082c*/ 	.word	0x00000008
        /*0830*/ 	.word	0x00000000
        /*0834*/ 	.short	0x010a
        /*0836*/ 	.byte	0x3f
	.zero		1


	//   ....[123]....
        /*0838*/ 	.word	0x000089f0
        /*083c*/ 	.word	0x00000009
        /*0840*/ 	.word	0x00000000
        /*0844*/ 	.short	0x010a
        /*0846*/ 	.byte	0x3f
	.zero		1


	//   ....[124]....
        /*0848*/ 	.word	0x00008a40
        /*084c*/ 	.word	0x00000008
        /*0850*/ 	.word	0x00000000
        /*0854*/ 	.short	0x010a
        /*0856*/ 	.byte	0x3f
	.zero		1


	//   ....[125]....
        /*0858*/ 	.word	0x00008a90
        /*085c*/ 	.word	0x00000009
        /*0860*/ 	.word	0x00000000
        /*0864*/ 	.short	0x010a
        /*0866*/ 	.byte	0x3f
	.zero		1


	//   ....[126]....
        /*0868*/ 	.word	0x00008ae0
        /*086c*/ 	.word	0x00000008
        /*0870*/ 	.word	0x00000000
        /*0874*/ 	.short	0x010a
        /*0876*/ 	.byte	0x3f
	.zero		1


	//   ....[127]....
        /*0878*/ 	.word	0x00008b30
        /*087c*/ 	.word	0x00000009
        /*0880*/ 	.word	0x00000000
        /*0884*/ 	.short	0x010a
        /*0886*/ 	.byte	0x3f
	.zero		1


	//   ....[128]....
        /*0888*/ 	.word	0x00008b80
        /*088c*/ 	.word	0x00000008
        /*0890*/ 	.word	0x00000000
        /*0894*/ 	.short	0x010a
        /*0896*/ 	.byte	0x3f
	.zero		1


	//   ....[129]....
        /*0898*/ 	.word	0x00008bd0
        /*089c*/ 	.word	0x00000009
        /*08a0*/ 	.word	0x00000000
        /*08a4*/ 	.short	0x010a
        /*08a6*/ 	.byte	0x3f
	.zero		1


	//   ....[130]....
        /*08a8*/ 	.word	0x00008c20
        /*08ac*/ 	.word	0x00000008
        /*08b0*/ 	.word	0x00000000
        /*08b4*/ 	.short	0x010a
        /*08b6*/ 	.byte	0x3f
	.zero		1


	//   ....[131]....
        /*08b8*/ 	.word	0x00008c70
        /*08bc*/ 	.word	0x0000000b
        /*08c0*/ 	.word	0x00000000
        /*08c4*/ 	.short	0x010a
        /*08c6*/ 	.byte	0x3f
	.zero		1


	//----- nvinfo : EIATTR_NUM_MBARRIERS
	.align		4
.L_35:
        /*08c8*/ 	.byte	0x03, 0x38
        /*08ca*/ 	.short	0x003e


	//----- nvinfo : EIATTR_EXIT_INSTR_OFFSETS
	.align		4
        /*08cc*/ 	.byte	0x04, 0x1c
        /*08ce*/ 	.short	(.L_37 - .L_36)


	//   ....[0]....
.L_36:
        /*08d0*/ 	.word	0x00000cc0


	//   ....[1]....
        /*08d4*/ 	.word	0x000014d0


	//   ....[2]....
        /*08d8*/ 	.word	0x00005d70


	//   ....[3]....
        /*08dc*/ 	.word	0x000062d0


	//   ....[4]....
        /*08e0*/ 	.word	0x000081a0


	//----- nvinfo : EIATTR_MAX_THREADS
	.align		4
.L_37:
        /*08e4*/ 	.byte	0x04, 0x05
        /*08e6*/ 	.short	(.L_39 - .L_38)
.L_38:
        /*08e8*/ 	.word	0x00000180
        /*08ec*/ 	.word	0x00000001
        /*08f0*/ 	.word	0x00000001


	//----- nvinfo : EIATTR_CRS_STACK_SIZE
	.align		4
.L_39:
        /*08f4*/ 	.byte	0x04, 0x1e
        /*08f6*/ 	.short	(.L_41 - .L_40)
.L_40:
        /*08f8*/ 	.word	0x00000000


	//----- nvinfo : EIATTR_CBANK_PARAM_SIZE
	.align		4
.L_41:
        /*08fc*/ 	.byte	0x03, 0x19
        /*08fe*/ 	.short	0x0470


	//----- nvinfo : EIATTR_PARAM_CBANK
	.align		4
        /*0900*/ 	.byte	0x04, 0x0a
        /*0902*/ 	.short	(.L_43 - .L_42)
	.align		4
.L_42:
        /*0904*/ 	.word	index@(.nv.constant0._ZN7cutlass13device_kernelINS_4gemm6kernel13GemmUniversalIN4cute5tupleIJiiiiEEENS1_10collective13CollectiveMmaINS1_34MainloopSm90TmaGmmaWarpSpecializedILi30ENS5_IJNS4_1CILi2EEENSA_ILi1EEESC_EEENS1_35KernelTmaWarpSpecializedCooperativeEEENS5_IJNSA_ILi192EEENSA_ILi48EEENSA_ILi16EEEEEENS_6half_tENS5_IJlSC_lEEESK_SL_NS4_8TiledMMAINS4_8MMA_AtomIJNS4_4SM904GMMA25MMA_64x16x16_F32F16F16_SSILNSP_5MajorE0ELSR_0ELNSP_7ScaleInE1ELSS_1EEEEEENS4_6LayoutISD_NS5_IJSC_NSA_ILi0EEESW_EEEEENS5_IJNS4_10UnderscoreESZ_SZ_EEEEENS4_13SM90_TMA_LOADENS4_14ComposedLayoutINS4_7SwizzleILi1ELi4ELi3EEENS4_18smem_ptr_flag_bitsILi16EEENSV_INS5_IJNSA_ILi8EEESI_EEENS5_IJSI_SC_EEEEEEEvNS4_8identityENS4_23SM90_TMA_LOAD_MULTICASTES1C_vS1D_EENS_8epilogue10collective6detail29Sm90TmaWarpSpecializedAdapterINS1H_15DefaultEpilogueISK_SL_SL_NS1G_6thread17LinearCombinationISK_Li1EffLNS1L_9ScaleType4KindE0ELNS_15FloatRoundStyleE2ESK_EENS1_15EpilogueDefaultEEEEEvvEEEEvNT_6ParamsE)
        /*0908*/ 	.short	0x0210
        /*090a*/ 	.short	0x0470


	//----- nvinfo : EIATTR_SW_WAR
	.align		4
.L_43:
        /*090c*/ 	.byte	0x04, 0x36
        /*090e*/ 	.short	(.L_45 - .L_44)
.L_44:
        /*0910*/ 	.word	0x00000008
.L_45:


//--------------------- .nv.callgraph             --------------------------
	.section	.nv.callgraph,"",@"SHT_CUDA_CALLGRAPH"
	.align	4
	.sectionentsize	8
	.align		4
        /*0000*/ 	.word	0x00000000
	.align		4
        /*0004*/ 	.word	0xffffffff
	.align		4
        /*0008*/ 	.word	index@(_ZN7cutlass13device_kernelINS_4gemm6kernel13GemmUniversalIN4cute5tupleIJiiiiEEENS1_10collective13CollectiveMmaINS1_34MainloopSm90TmaGmmaWarpSpecializedILi30ENS5_IJNS4_1CILi2EEENSA_ILi1EEESC_EEENS1_35KernelTmaWarpSpecializedCooperativeEEENS5_IJNSA_ILi192EEENSA_ILi48EEENSA_ILi16EEEEEENS_6half_tENS5_IJlSC_lEEESK_SL_NS4_8TiledMMAINS4_8MMA_AtomIJNS4_4SM904GMMA25MMA_64x16x16_F32F16F16_SSILNSP_5MajorE0ELSR_0ELNSP_7ScaleInE1ELSS_1EEEEEENS4_6LayoutISD_NS5_IJSC_NSA_ILi0EEESW_EEEEENS5_IJNS4_10UnderscoreESZ_SZ_EEEEENS4_13SM90_TMA_LOADENS4_14ComposedLayoutINS4_7SwizzleILi1ELi4ELi3EEENS4_18smem_ptr_flag_bitsILi16EEENSV_INS5_IJNSA_ILi8EEESI_EEENS5_IJSI_SC_EEEEEEEvNS4_8identityENS4_23SM90_TMA_LOAD_MULTICASTES1C_vS1D_EENS_8epilogue10collective6detail29Sm90TmaWarpSpecializedAdapterINS1H_15DefaultEpilogueISK_SL_SL_NS1G_6thread17LinearCombinationISK_Li1EffLNS1L_9ScaleType4KindE0ELNS_15FloatRoundStyleE2ESK_EENS1_15EpilogueDefaultEEEEEvvEEEEvNT_6ParamsE)
	.align		4
        /*000c*/ 	.word	index@(__assertfail)
	.align		4
        /*0010*/ 	.word	0x00000000
	.align		4
        /*0014*/ 	.word	0xfffffffe
	.align		4
        /*0018*/ 	.word	0x00000000
	.align		4
        /*001c*/ 	.word	0xfffffffd
	.align		4
        /*0020*/ 	.word	0x00000000
	.align		4
        /*0024*/ 	.word	0xfffffffc


//--------------------- .nv.constant4             --------------------------
	.section	.nv.constant4,"a",@progbits
	.align	8
	.align		8
.nv.constant4:
        /*0000*/ 	.dword	__assertfail
	.align		8
        /*0008*/ 	.dword	__unnamed_1
	.align		8
        /*0010*/ 	.dword	_ZN39_INTERNAL_9a66b6e6_4_k_cu_107fda92_99394cuda3std3__45__cpo5beginE
	.align		8
        /*0018*/ 	.dword	_ZN39_INTERNAL_9a66b6e6_4_k_cu_107fda92_99394cuda3std3__45__cpo3endE
	.align		8
        /*0020*/ 	.dword	_ZN39_INTERNAL_9a66b6e6_4_k_cu_107fda92_99394cuda3std3__45__cpo6cbeginE
	.align		8
        /*0028*/ 	.dword	_ZN39_INTERNAL_9a66b6e6_4_k_cu_107fda92_99394cuda3std3__45__cpo4cendE
	.align		8
        /*0030*/ 	.dword	_ZN39_INTERNAL_9a66b6e6_4_k_cu_107fda92_99394cuda3std3__441_GLOBAL__N__9a66b6e6_4_k_cu_107fda92_99396ignoreE
	.align		8
        /*0038*/ 	.dword	_ZN39_INTERNAL_9a66b6e6_4_k_cu_107fda92_99394cuda3std3__419piecewise_constructE
	.align		8
        /*0040*/ 	.dword	_ZN39_INTERNAL_9a66b6e6_4_k_cu_107fda92_99394cuda3std3__48in_placeE
	.align		8
        /*0048*/ 	.dword	_ZN39_INTERNAL_9a66b6e6_4_k_cu_107fda92_99394cuda3std6ranges3__45__cpo4swapE
	.align		8
        /*0050*/ 	.dword	_ZN39_INTERNAL_9a66b6e6_4_k_cu_107fda92_99394cuda3std6ranges3__45__cpo9iter_moveE
	.align		8
        /*0058*/ 	.dword	_ZN39_INTERNAL_9a66b6e6_4_k_cu_107fda92_99394cute7productE
	.align		8
        /*0060*/ 	.dword	_ZN39_INTERNAL_9a66b6e6_4_k_cu_107fda92_99394cute1_E
	.align		8
        /*0068*/ 	.dword	$str$22
	.align		8
        /*0070*/ 	.dword	$str$23


//--------------------- .text._ZN7cutlass13device_kernelINS_4gemm6kernel13GemmUniversalIN4cute5tupleIJiiiiEEENS1_10collective13CollectiveMmaINS1_34MainloopSm90TmaGmmaWarpSpecializedILi30ENS5_IJNS4_1CILi2EEENSA_ILi1EEESC_EEENS1_35KernelTmaWarpSpecializedCooperativeEEENS5_IJNSA_ILi192EEENSA_ILi48EEENSA_ILi16EEEEEENS_6half_tENS5_IJlSC_lEEESK_SL_NS4_8TiledMMAINS4_8MMA_AtomIJNS4_4SM904GMMA25MMA_64x16x16_F32F16F16_SSILNSP_5MajorE0ELSR_0ELNSP_7ScaleInE1ELSS_1EEEEEENS4_6LayoutISD_NS5_IJSC_NSA_ILi0EEESW_EEEEENS5_IJNS4_10UnderscoreESZ_SZ_EEEEENS4_13SM90_TMA_LOADENS4_14ComposedLayoutINS4_7SwizzleILi1ELi4ELi3EEENS4_18smem_ptr_flag_bitsILi16EEENSV_INS5_IJNSA_ILi8EEESI_EEENS5_IJSI_SC_EEEEEEEvNS4_8identityENS4_23SM90_TMA_LOAD_MULTICASTES1C_vS1D_EENS_8epilogue10collective6detail29Sm90TmaWarpSpecializedAdapterINS1H_15DefaultEpilogueISK_SL_SL_NS1G_6thread17LinearCombinationISK_Li1EffLNS1L_9ScaleType4KindE0ELNS_15FloatRoundStyleE2ESK_EENS1_15EpilogueDefaultEEEEEvvEEEEvNT_6ParamsE --------------------------
	.section	.text._ZN7cutlass13device_kernelINS_4gemm6kernel13GemmUniversalIN4cute5tupleIJiiiiEEENS1_10collective13CollectiveMmaINS1_34MainloopSm90TmaGmmaWarpSpecializedILi30ENS5_IJNS4_1CILi2EEENSA_ILi1EEESC_EEENS1_35KernelTmaWarpSpecializedCooperativeEEENS5_IJNSA_ILi192EEENSA_ILi48EEENSA_ILi16EEEEEENS_6half_tENS5_IJlSC_lEEESK_SL_NS4_8TiledMMAINS4_8MMA_AtomIJNS4_4SM904GMMA25MMA_64x16x16_F32F16F16_SSILNSP_5MajorE0ELSR_0ELNSP_7ScaleInE1ELSS_1EEEEEENS4_6LayoutISD_NS5_IJSC_NSA_ILi0EEESW_EEEEENS5_IJNS4_10UnderscoreESZ_SZ_EEEEENS4_13SM90_TMA_LOADENS4_14ComposedLayoutINS4_7SwizzleILi1ELi4ELi3EEENS4_18smem_ptr_flag_bitsILi16EEENSV_INS5_IJNSA_ILi8EEESI_EEENS5_IJSI_SC_EEEEEEEvNS4_8identityENS4_23SM90_TMA_LOAD_MULTICASTES1C_vS1D_EENS_8epilogue10collective6detail29Sm90TmaWarpSpecializedAdapterINS1H_15DefaultEpilogueISK_SL_SL_NS1G_6thread17LinearCombinationISK_Li1EffLNS1L_9ScaleType4KindE0ELNS_15FloatRoundStyleE2ESK_EENS1_15EpilogueDefaultEEEEEvvEEEEvNT_6ParamsE,"ax",@progbits
	.align	128
.text._ZN7cutlass13device_kernelINS_4gemm6kernel13GemmUniversalIN4cute5tupleIJiiiiEEENS1_10collective13CollectiveMmaINS1_34MainloopSm90TmaGmmaWarpSpecializedILi30ENS5_IJNS4_1CILi2EEENSA_ILi1EEESC_EEENS1_35KernelTmaWarpSpecializedCooperativeEEENS5_IJNSA_ILi192EEENSA_ILi48EEENSA_ILi16EEEEEENS_6half_tENS5_IJlSC_lEEESK_SL_NS4_8TiledMMAINS4_8MMA_AtomIJNS4_4SM904GMMA25MMA_64x16x16_F32F16F16_SSILNSP_5MajorE0ELSR_0ELNSP_7ScaleInE1ELSS_1EEEEEENS4_6LayoutISD_NS5_IJSC_NSA_ILi0EEESW_EEEEENS5_IJNS4_10UnderscoreESZ_SZ_EEEEENS4_13SM90_TMA_LOADENS4_14ComposedLayoutINS4_7SwizzleILi1ELi4ELi3EEENS4_18smem_ptr_flag_bitsILi16EEENSV_INS5_IJNSA_ILi8EEESI_EEENS5_IJSI_SC_EEEEEEEvNS4_8identityENS4_23SM90_TMA_LOAD_MULTICASTES1C_vS1D_EENS_8epilogue10collective6detail29Sm90TmaWarpSpecializedAdapterINS1H_15DefaultEpilogueISK_SL_SL_NS1G_6thread17LinearCombinationISK_Li1EffLNS1L_9ScaleType4KindE0ELNS_15FloatRoundStyleE2ESK_EENS1_15EpilogueDefaultEEEEEvvEEEEvNT_6ParamsE:
        .type           _ZN7cutlass13device_kernelINS_4gemm6kernel13GemmUniversalIN4cute5tupleIJiiiiEEENS1_10collective13CollectiveMmaINS1_34MainloopSm90TmaGmmaWarpSpecializedILi30ENS5_IJNS4_1CILi2EEENSA_ILi1EEESC_EEENS1_35KernelTmaWarpSpecializedCooperativeEEENS5_IJNSA_ILi192EEENSA_ILi48EEENSA_ILi16EEEEEENS_6half_tENS5_IJlSC_lEEESK_SL_NS4_8TiledMMAINS4_8MMA_AtomIJNS4_4SM904GMMA25MMA_64x16x16_F32F16F16_SSILNSP_5MajorE0ELSR_0ELNSP_7ScaleInE1ELSS_1EEEEEENS4_6LayoutISD_NS5_IJSC_NSA_ILi0EEESW_EEEEENS5_IJNS4_10UnderscoreESZ_SZ_EEEEENS4_13SM90_TMA_LOADENS4_14ComposedLayoutINS4_7SwizzleILi1ELi4ELi3EEENS4_18smem_ptr_flag_bitsILi16EEENSV_INS5_IJNSA_ILi8EEESI_EEENS5_IJSI_SC_EEEEEEEvNS4_8identityENS4_23SM90_TMA_LOAD_MULTICASTES1C_vS1D_EENS_8epilogue10collective6detail29Sm90TmaWarpSpecializedAdapterINS1H_15DefaultEpilogueISK_SL_SL_NS1G_6thread17LinearCombinationISK_Li1EffLNS1L_9ScaleType4KindE0ELNS_15FloatRoundStyleE2ESK_EENS1_15EpilogueDefaultEEEEEvvEEEEvNT_6ParamsE,@function
        .size           _ZN7cutlass13device_kernelINS_4gemm6kernel13GemmUniversalIN4cute5tupleIJiiiiEEENS1_10collective13CollectiveMmaINS1_34MainloopSm90TmaGmmaWarpSpecializedILi30ENS5_IJNS4_1CILi2EEENSA_ILi1EEESC_EEENS1_35KernelTmaWarpSpecializedCooperativeEEENS5_IJNSA_ILi192EEENSA_ILi48EEENSA_ILi16EEEEEENS_6half_tENS5_IJlSC_lEEESK_SL_NS4_8TiledMMAINS4_8MMA_AtomIJNS4_4SM904GMMA25MMA_64x16x16_F32F16F16_SSILNSP_5MajorE0ELSR_0ELNSP_7ScaleInE1ELSS_1EEEEEENS4_6LayoutISD_NS5_IJSC_NSA_ILi0EEESW_EEEEENS5_IJNS4_10UnderscoreESZ_SZ_EEEEENS4_13SM90_TMA_LOADENS4_14ComposedLayoutINS4_7SwizzleILi1ELi4ELi3EEENS4_18smem_ptr_flag_bitsILi16EEENSV_INS5_IJNSA_ILi8EEESI_EEENS5_IJSI_SC_EEEEEEEvNS4_8identityENS4_23SM90_TMA_LOAD_MULTICASTES1C_vS1D_EENS_8epilogue10collective6detail29Sm90TmaWarpSpecializedAdapterINS1H_15DefaultEpilogueISK_SL_SL_NS1G_6thread17LinearCombinationISK_Li1EffLNS1L_9ScaleType4KindE0ELNS_15FloatRoundStyleE2ESK_EENS1_15EpilogueDefaultEEEEEvvEEEEvNT_6ParamsE,(.L_x_216 - _ZN7cutlass13device_kernelINS_4gemm6kernel13GemmUniversalIN4cute5tupleIJiiiiEEENS1_10collective13CollectiveMmaINS1_34MainloopSm90TmaGmmaWarpSpecializedILi30ENS5_IJNS4_1CILi2EEENSA_ILi1EEESC_EEENS1_35KernelTmaWarpSpecializedCooperativeEEENS5_IJNSA_ILi192EEENSA_ILi48EEENSA_ILi16EEEEEENS_6half_tENS5_IJlSC_lEEESK_SL_NS4_8TiledMMAINS4_8MMA_AtomIJNS4_4SM904GMMA25MMA_64x16x16_F32F16F16_SSILNSP_5MajorE0ELSR_0ELNSP_7ScaleInE1ELSS_1EEEEEENS4_6LayoutISD_NS5_IJSC_NSA_ILi0EEESW_EEEEENS5_IJNS4_10UnderscoreESZ_SZ_EEEEENS4_13SM90_TMA_LOADENS4_14ComposedLayoutINS4_7SwizzleILi1ELi4ELi3EEENS4_18smem_ptr_flag_bitsILi16EEENSV_INS5_IJNSA_ILi8EEESI_EEENS5_IJSI_SC_EEEEEEEvNS4_8identityENS4_23SM90_TMA_LOAD_MULTICASTES1C_vS1D_EENS_8epilogue10collective6detail29Sm90TmaWarpSpecializedAdapterINS1H_15DefaultEpilogueISK_SL_SL_NS1G_6thread17LinearCombinationISK_Li1EffLNS1L_9ScaleType4KindE0ELNS_15FloatRoundStyleE2ESK_EENS1_15EpilogueDefaultEEEEEvvEEEEvNT_6ParamsE)
        .other          _ZN7cutlass13device_kernelINS_4gemm6kernel13GemmUniversalIN4cute5tupleIJiiiiEEENS1_10collective13CollectiveMmaINS1_34MainloopSm90TmaGmmaWarpSpecializedILi30ENS5_IJNS4_1CILi2EEENSA_ILi1EEESC_EEENS1_35KernelTmaWarpSpecializedCooperativeEEENS5_IJNSA_ILi192EEENSA_ILi48EEENSA_ILi16EEEEEENS_6half_tENS5_IJlSC_lEEESK_SL_NS4_8TiledMMAINS4_8MMA_AtomIJNS4_4SM904GMMA25MMA_64x16x16_F32F16F16_SSILNSP_5MajorE0ELSR_0ELNSP_7ScaleInE1ELSS_1EEEEEENS4_6LayoutISD_NS5_IJSC_NSA_ILi0EEESW_EEEEENS5_IJNS4_10UnderscoreESZ_SZ_EEEEENS4_13SM90_TMA_LOADENS4_14ComposedLayoutINS4_7SwizzleILi1ELi4ELi3EEENS4_18smem_ptr_flag_bitsILi16EEENSV_INS5_IJNSA_ILi8EEESI_EEENS5_IJSI_SC_EEEEEEEvNS4_8identityENS4_23SM90_TMA_LOAD_MULTICASTES1C_vS1D_EENS_8epilogue10collective6detail29Sm90TmaWarpSpecializedAdapterINS1H_15DefaultEpilogueISK_SL_SL_NS1G_6thread17LinearCombinationISK_Li1EffLNS1L_9ScaleType4KindE0ELNS_15FloatRoundStyleE2ESK_EENS1_15EpilogueDefaultEEEEEvvEEEEvNT_6ParamsE,@"STO_CUDA_ENTRY STV_DEFAULT"
_ZN7cutlass13device_kernelINS_4gemm6kernel13GemmUniversalIN4cute5tupleIJiiiiEEENS1_10collective13CollectiveMmaINS1_34MainloopSm90TmaGmmaWarpSpecializedILi30ENS5_IJNS4_1CILi2EEENSA_ILi1EEESC_EEENS1_35KernelTmaWarpSpecializedCooperativeEEENS5_IJNSA_ILi192EEENSA_ILi48EEENSA_ILi16EEEEEENS_6half_tENS5_IJlSC_lEEESK_SL_NS4_8TiledMMAINS4_8MMA_AtomIJNS4_4SM904GMMA25MMA_64x16x16_F32F16F16_SSILNSP_5MajorE0ELSR_0ELNSP_7ScaleInE1ELSS_1EEEEEENS4_6LayoutISD_NS5_IJSC_NSA_ILi0EEESW_EEEEENS5_IJNS4_10UnderscoreESZ_SZ_EEEEENS4_13SM90_TMA_LOADENS4_14ComposedLayoutINS4_7SwizzleILi1ELi4ELi3EEENS4_18smem_ptr_flag_bitsILi16EEENSV_INS5_IJNSA_ILi8EEESI_EEENS5_IJSI_SC_EEEEEEEvNS4_8identityENS4_23SM90_TMA_LOAD_MULTICASTES1C_vS1D_EENS_8epilogue10collective6detail29Sm90TmaWarpSpecializedAdapterINS1H_15DefaultEpilogueISK_SL_SL_NS1G_6thread17LinearCombinationISK_Li1EffLNS1L_9ScaleType4KindE0ELNS_15FloatRoundStyleE2ESK_EENS1_15EpilogueDefaultEEEEEvvEEEEvNT_6ParamsE:
[----:B------:R-:W0:Y:S01]  /*0000*/  LDC R1, c[0x0][0x28] ;  /* 0x00000a00ff017b82 */ /* 0x000e220000000800 */
[----:B------:R-:W1:Y:S01]  /*0010*/  S2R R18, SR_TID.X ;  /* 0x0000000000127919 */ /* 0x000e620000002100 */
[----:B------:R-:W-:Y:S01]  /*0020*/  ELECT P0, URZ, PT ;  /* 0x00000000003f782f */ /* 0x000fe20003800000 */
[----:B------:R-:W-:Y:S01]  /*0030*/  BSSY B0, `(.L_x_0) ;  /* 0x000000f000007945 */ /* 0x000fe20003800000 */
[--C-:B-1----:R-:W-:Y:S02]  /*0040*/  SHF.R.U32.HI R0, RZ, 0x5, R18.reuse ;  /* 0x00000005ff007819 */ /* 0x102fe40000011612 */
[----:B------:R-:W-:-:S03]  /*0050*/  SHF.R.U32.HI R3, RZ, 0x7, R18 ;  /* 0x00000007ff037819 */ /* 0x000fc60000011612 */
[----:B------:R-:W1:Y:S04]  /*0060*/  SHFL.IDX PT, R2, R0, RZ, 0x1f ;  /* 0x00001fff00027589 */ /* 0x000e6800000e0000 */
[----:B------:R2:W3:Y:S01]  /*0070*/  SHFL.IDX PT, R5, R3, RZ, 0x1f ;  /* 0x00001fff03057589 */ /* 0x0004e200000e0000 */
[----:B-1----:R-:W-:-:S13]  /*0080*/  ISETP.NE.OR P0, PT, R2, RZ, !P0 ;  /* 0x000000ff0200720c */ /* 0x002fda0004705670 */
[----:B0-23--:R-:W-:Y:S05]  /*0090*/  @P0 BRA `(.L_x_1) ;  /* 0x0000000000200947 */ /* 0x00dfea0003800000 */
[----:B------:R-:W-:Y:S02]  /*00a0*/  ULDC.64 UR4, c[0x0][0x198] ;  /* 0x0000660000047ab9 */ /* 0x000fe40000000a00 */
[----:B------:R-:W-:Y:S02]  /*00b0*/  UIADD3 UR6, UP0, UR4, 0xf0, URZ ;  /* 0x000000f004067890 */ /* 0x000fe4000ff1e03f */
[----:B------:R-:W-:Y:S02]  /*00c0*/  UIADD3 UR4, UP1, UR4, 0x1f0, URZ ;  /* 0x000001f004047890 */ /* 0x000fe4000ff3e03f */
[----:B------:R-:W-:Y:S02]  /*00d0*/  UIADD3.X UR7, URZ, UR5, URZ, UP0, !UPT ;  /* 0x000000053f077290 */ /* 0x000fe400087fe43f */
[----:B------:R-:W-:-:S07]  /*00e0*/  UIADD3.X UR5, URZ, UR5, URZ, UP1, !UPT ;  /* 0x000000053f057290 */ /* 0x000fce0008ffe43f */
[----:B------:R0:W-:Y:S02]  /*00f0*/  UTMACCTL.PF [UR6] ;  /* 0x00000000060079b9 */ /* 0x0001e40008040000 */
[----:B------:R0:W-:Y:S02]  /*0100*/  UTMACCTL.PF [UR4] ;  /* 0x00000000040079b9 */ /* 0x0001e40008040000 */
[----:B0-----:R-:W-:Y:S01]  /*0110*/  NOP ;  /* 0x0000000000007918 */ /* 0x001fe20000000000 */
.L_x_1:
[----:B------:R-:W-:Y:S05]  /*0120*/  BSYNC B0 ;  /* 0x0000000000007941 */ /* 0x000fea0003800000 */
.L_x_0:
[----:B------:R-:W0:Y:S02]  /*0130*/  SHFL.IDX PT, R3, R0, RZ, 0x1f ;  /* 0x00001fff00037589 */ /* 0x000e2400000e0000 */
[----:B0-----:R-:W-:-:S13]  /*0140*/  ISETP.NE.AND P0, PT, R3, RZ, PT ;  /* 0x000000ff0300720c */ /* 0x001fda0003f05270 */
[----:B------:R-:W-:Y:S05]  /*0150*/  @P0 BRA `(.L_x_2) ;  /* 0x0000000400340947 */ /* 0x000fea0003800000 */
[----:B------:R-:W-:Y:S01]  /*0160*/  ELECT P0, URZ, PT ;  /* 0x00000000003f782f */ /* 0x000fe20003800000 */
[----:B------:R-:W-:-:S12]  /*0170*/  BSSY B0, `(.L_x_2) ;  /* 0x000004b000007945 */ /* 0x000fd80003800000 */
[----:B------:R-:W-:Y:S05]  /*0180*/  @!P0 BRA `(.L_x_3) ;  /* 0x0000000400248947 */ /* 0x000fea0003800000 */
[----:B------:R-:W0:Y:S01]  /*0190*/  S2UR UR8, SR_CgaCtaId ;  /* 0x00000000000879c3 */ /* 0x000e220000008800 */
[----:B------:R-:W-:Y:S01]  /*01a0*/  UMOV UR4, 0x400 ;  /* 0x0000040000047882 */ /* 0x000fe20000000000 */
[----:B------:R-:W-:Y:S01]  /*01b0*/  UMOV UR5, 0x1 ;  /* 0x0000000100057882 */ /* 0x000fe20000000000 */
[----:B------:R-:W-:Y:S02]  /*01c0*/  UMOV UR6, 0x4 ;  /* 0x0000000400067882 */ /* 0x000fe40000000000 */
[----:B------:R-:W-:-:S04]  /*01d0*/  UIADD3 UR6, -UR6, 0x100000, URZ ;  /* 0x0010000006067890 */ /* 0x000fc8000fffe13f */
[----:B------:R-:W-:Y:S02]  /*01e0*/  USHF.L.U32 UR7, UR6, 0xb, URZ ;  /* 0x0000000b06077899 */ /* 0x000fe4000800063f */
[----:B------:R-:W-:Y:S02]  /*01f0*/  USHF.L.U32 UR6, UR6, 0x1, URZ ;  /* 0x0000000106067899 */ /* 0x000fe4000800063f */
[----:B0-----:R-:W-:Y:S02]  /*0200*/  ULEA UR8, UR8, UR4, 0x18 ;  /* 0x0000000408087291 */ /* 0x001fe4000f8ec03f */
[----:B------:R-:W-:-:S04]  /*0210*/  UIADD3 UR4, -UR5, 0x100000, URZ ;  /* 0x0010000005047890 */ /* 0x000fc8000fffe13f */
[----:B------:R-:W-:Y:S02]  /*0220*/  USHF.L.U32 UR5, UR4, 0xb, URZ ;  /* 0x0000000b04057899 */ /* 0x000fe4000800063f */
[----:B------:R-:W-:Y:S01]  /*0230*/  USHF.L.U32 UR4, UR4, 0x1, URZ ;  /* 0x0000000104047899 */ /* 0x000fe2000800063f */
[----:B------:R-:W0:Y:S11]  /*0240*/  FENCE.VIEW.ASYNC.S ;  /* 0x00000000000073c6 */ /* 0x000e360000000000 */
[----:B0-----:R0:W1:Y:S01]  /*0250*/  SYNCS.EXCH.64 URZ, [UR8], UR4 ;  /* 0x00000004083f75b2 */ /* 0x0010620008000100 */
[----:B------:R0:W2:Y:S01]  /*0260*/  SYNCS.EXCH.64 URZ, [UR8+0xf0], UR6 ;  /* 0x0000f006083f75b2 */ /* 0x0000a20008000100 */
[----:B------:R0:W3:Y:S01]  /*0270*/  SYNCS.EXCH.64 URZ, [UR8+0x8], UR4 ;  /* 0x00000804083f75b2 */ /* 0x0000e20008000100 */
[----:B------:R0:W4:Y:S01]  /*0280*/  SYNCS.EXCH.64 URZ, [UR8+0xf8], UR6 ;  /* 0x0000f806083f75b2 */ /* 0x0001220008000100 */
[----:B------:R0:W0:Y:S01]  /*0290*/  SYNCS.EXCH.64 URZ, [UR8+0x10], UR4 ;  /* 0x00001004083f75b2 */ /* 0x0000220008000100 */
        /* <DEDUP_REMOVED lines=55> */
[----:B-1234-:R-:W-:Y:S01]  /*0610*/  NOP ;  /* 0x0000000000007918 */ /* 0x01efe20000000000 */
.L_x_3:
[----:B0-----:R-:W-:Y:S05]  /*0620*/  BSYNC B0 ;  /* 0x0000000000007941 */ /* 0x001fea0003800000 */
.L_x_2:
[----:B------:R-:W-:Y:S01]  /*0630*/  SHF.R.S32.HI R7, RZ, 0x1f, R18 ;  /* 0x0000001fff077819 */ /* 0x000fe20000011412 */
[----:B------:R-:W0:Y:S01]  /*0640*/  SHFL.IDX PT, R0, R0, RZ, 0x1f ;  /* 0x00001fff00007589 */ /* 0x000e2200000e0000 */
[----:B------:R-:W1:Y:S01]  /*0650*/  S2UR UR8, SR_CTAID.X ;  /* 0x00000000000879c3 */ /* 0x000e620000002500 */
[----:B------:R-:W-:Y:S02]  /*0660*/  ELECT P0, URZ, PT ;  /* 0x00000000003f782f */ /* 0x000fe40003800000 */
[----:B------:R-:W-:Y:S01]  /*0670*/  LEA.HI R7, R7, R18, RZ, 0x7 ;  /* 0x0000001207077211 */ /* 0x000fe200078f38ff */
[----:B------:R-:W2:Y:S01]  /*0680*/  S2R R4, SR_CTAID.Y ;  /* 0x0000000000047919 */ /* 0x000ea20000002600 */
[----:B------:R-:W-:Y:S01]  /*0690*/  SHF.R.S32.HI R8, RZ, 0x1f, R3 ;  /* 0x0000001fff087819 */ /* 0x000fe20000011403 */
[----:B------:R-:W-:Y:S01]  /*06a0*/  ULDC UR4, c[0x0][0x150] ;  /* 0x0000540000047ab9 */ /* 0x000fe20000000800 */
[----:B------:R-:W-:Y:S01]  /*06b0*/  LOP3.LUT R7, R7, 0xffffff80, RZ, 0xc0, !PT ;  /* 0xffffff8007077812 */ /* 0x000fe200078ec0ff */
[----:B------:R-:W-:Y:S01]  /*06c0*/  NOP ;  /* 0x0000000000007918 */ /* 0x000fe20000000000 */
[----:B------:R-:W-:Y:S01]  /*06d0*/  LEA.HI R8, R8, R3, RZ, 0x2 ;  /* 0x0000000308087211 */ /* 0x000fe200078f10ff */
[----:B------:R-:W3:Y:S01]  /*06e0*/  LDC R10, c[0x0][0x144] ;  /* 0x00005100ff0a7b82 */ /* 0x000ee20000000800 */
[----:B------:R-:W-:Y:S01]  /*06f0*/  NOP ;  /* 0x0000000000007918 */ /* 0x000fe20000000000 */
[----:B------:R-:W-:Y:S01]  /*0700*/  IMAD.IADD R6, R18, 0x1, -R7 ;  /* 0x0000000112067824 */ /* 0x000fe200078e0a07 */
[----:B------:R-:W-:Y:S01]  /*0710*/  LOP3.LUT R8, R8, 0x3ffffffc, RZ, 0xc0, !PT ;  /* 0x3ffffffc08087812 */ /* 0x000fe200078ec0ff */
[----:B------:R-:W-:Y:S01]  /*0720*/  IMAD.MOV.U32 R23, RZ, RZ, 0x1 ;  /* 0x00000001ff177424 */ /* 0x000fe200078e00ff */
[----:B------:R-:W-:-:S02]  /*0730*/  ISETP.NE.AND P3, PT, R5, RZ, PT ;  /* 0x000000ff0500720c */ /* 0x000fc40003f65270 */
[----:B------:R-:W-:Y:S01]  /*0740*/  SHF.R.S32.HI R7, RZ, 0x1f, R6 ;  /* 0x0000001fff077819 */ /* 0x000fe20000011406 */
[----:B------:R-:W-:Y:S01]  /*0750*/  IMAD.IADD R8, R3, 0x1, -R8 ;  /* 0x0000000103087824 */ /* 0x000fe200078e0a08 */
[----:B------:R-:W4:Y:S02]  /*0760*/  LDC R13, c[0x0][0x140] ;  /* 0x00005000ff0d7b82 */ /* 0x000f240000000800 */
[----:B------:R-:W-:Y:S02]  /*0770*/  LEA.HI R7, R7, R6, RZ, 0x3 ;  /* 0x0000000607077211 */ /* 0x000fe400078f18ff */
[----:B0-----:R-:W-:Y:S02]  /*0780*/  ISETP.NE.OR P0, PT, R0, RZ, !P0 ;  /* 0x000000ff0000720c */ /* 0x001fe40004705670 */
[--C-:B------:R-:W-:Y:S02]  /*0790*/  SHF.R.S32.HI R0, RZ, 0x3, R7.reuse ;  /* 0x00000003ff007819 */ /* 0x100fe40000011407 */
[----:B------:R-:W-:-:S02]  /*07a0*/  SHF.R.S32.HI R7, RZ, 0x1f, R7 ;  /* 0x0000001fff077819 */ /* 0x000fc40000011407 */
[----:B-1----:R-:W-:Y:S02]  /*07b0*/  I2FP.F32.U32 R9, UR8 ;  /* 0x0000000800097c45 */ /* 0x002fe40008201000 */
[----:B------:R-:W-:-:S03]  /*07c0*/  LEA.HI R7, R7, R0, RZ, 0x2 ;  /* 0x0000000007077211 */ /* 0x000fc600078f10ff */
[----:B------:R-:W-:Y:S01]  /*07d0*/  FMUL R9, R9, UR4 ;  /* 0x0000000409097c20 */ /* 0x000fe20008400000 */
[----:B------:R-:W-:Y:S01]  /*07e0*/  LOP3.LUT R7, R7, 0xfffffffc, RZ, 0xc0, !PT ;  /* 0xfffffffc07077812 */ /* 0x000fe200078ec0ff */
[----:B------:R-:W-:Y:S01]  /*07f0*/  VOTEU.ALL UP0, P0 ;  /* 0x00000000003f7886 */ /* 0x000fe20000000000 */
[----:B--2---:R-:W-:Y:S01]  /*0800*/  I2FP.F32.U32 R3, R4 ;  /* 0x0000000400037245 */ /* 0x004fe20000201000 */
[----:B------:R-:W-:Y:S01]  /*0810*/  ULDC UR4, c[0x0][0x154] ;  /* 0x0000550000047ab9 */ /* 0x000fe20000000800 */
[----:B------:R-:W-:Y:S01]  /*0820*/  VOTEU.ALL UP1, P0 ;  /* 0x00000000003f7886 */ /* 0x000fe20000020000 */
[----:B------:R-:W0:Y:S01]  /*0830*/  F2I.U32.TRUNC.NTZ R9, R9 ;  /* 0x0000000900097305 */ /* 0x000e22000020f000 */
[----:B------:R-:W-:Y:S01]  /*0840*/  IMAD.IADD R7, R0, 0x1, -R7 ;  /* 0x0000000100077824 */ /* 0x000fe200078e0a07 */
[----:B------:R-:W1:Y:S01]  /*0850*/  @!UP0 S2UR UR7, SR_CgaCtaId ;  /* 0x00000000000789c3 */ /* 0x000e620000008800 */
[----:B------:R-:W-:Y:S01]  /*0860*/  FMUL R12, R3, UR4 ;  /* 0x00000004030c7c20 */ /* 0x000fe20008400000 */
[----:B------:R-:W-:Y:S01]  /*0870*/  UMOV UR4, 0x20 ;  /* 0x0000002000047882 */ /* 0x000fe20000000000 */
[----:B------:R-:W-:Y:S01]  /*0880*/  IMAD R8, R8, 0x4, R7 ;  /* 0x0000000408087824 */ /* 0x000fe200078e0207 */
[----:B------:R-:W-:Y:S01]  /*0890*/  @!UP0 UMOV UR6, 0x400 ;  /* 0x0000040000068882 */ /* 0x000fe20000000000 */
[----:B------:R-:W-:-:S04]  /*08a0*/  @!UP0 UIADD3 UR4, -UR4, 0x100000, URZ ;  /* 0x0010000004048890 */ /* 0x000fc8000fffe13f */
[----:B------:R-:W-:Y:S02]  /*08b0*/  @!UP0 USHF.L.U32 UR5, UR4, 0xb, URZ ;  /* 0x0000000b04058899 */ /* 0x000fe4000800063f */
[----:B------:R-:W-:Y:S01]  /*08c0*/  @!UP0 USHF.L.U32 UR4, UR4, 0x1, URZ ;  /* 0x0000000104048899 */ /* 0x000fe2000800063f */
[----:B----4-:R-:W-:Y:S01]  /*08d0*/  ISETP.EQ.U32.AND P2, PT, R13, 0x1, PT ;  /* 0x000000010d00780c */ /* 0x010fe20003f42070 */
[----:B------:R-:W2:Y:S01]  /*08e0*/  F2I.U32.TRUNC.NTZ R12, R12 ;  /* 0x0000000c000c7305 */ /* 0x000ea2000020f000 */
[----:B------:R-:W-:Y:S01]  /*08f0*/  LEA.HI R0, R8, R8, RZ, 0x1 ;  /* 0x0000000808007211 */ /* 0x000fe200078f08ff */
[----:B------:R-:W4:Y:S03]  /*0900*/  LDC R7, c[0x0][0x148] ;  /* 0x00005200ff077b82 */ /* 0x000f260000000800 */
[----:B------:R-:W-:Y:S01]  /*0910*/  LOP3.LUT R11, R0, 0xfffffffe, RZ, 0xc0, !PT ;  /* 0xfffffffe000b7812 */ /* 0x000fe200078ec0ff */
[----:B0-----:R-:W-:Y:S01]  /*0920*/  IMAD.MOV R15, RZ, RZ, -R9 ;  /* 0x000000ffff0f7224 */ /* 0x001fe200078e0a09 */
[----:B------:R-:W-:-:S03]  /*0930*/  SHF.R.S32.HI R9, RZ, 0x1f, R2 ;  /* 0x0000001fff097819 */ /* 0x000fc60000011402 */
[----:B---3--:R-:W-:Y:S01]  /*0940*/  IMAD R3, R10, R15, UR8 ;  /* 0x000000080a037e24 */ /* 0x008fe2000f8e020f */
[----:B------:R-:W-:Y:S01]  /*0950*/  LEA.HI R9, R9, R2, RZ, 0x2 ;  /* 0x0000000209097211 */ /* 0x000fe200078f10ff */
[C---:B------:R-:W-:Y:S02]  /*0960*/  IMAD.IADD R0, R8.reuse, 0x1, -R11 ;  /* 0x0000000108007824 */ /* 0x040fe400078e0a0b */
[----:B------:R-:W-:Y:S01]  /*0970*/  IMAD.SHL.U32 R11, R8, 0x4, RZ ;  /* 0x00000004080b7824 */ /* 0x000fe200078e00ff */
[----:B------:R-:W-:Y:S01]  /*0980*/  LOP3.LUT R9, R9, 0xfffffffc, RZ, 0xc0, !PT ;  /* 0xfffffffc09097812 */ /* 0x000fe200078ec0ff */
[----:B--2---:R-:W-:Y:S01]  /*0990*/  IMAD.MOV R21, RZ, RZ, -R12 ;  /* 0x000000ffff157224 */ /* 0x004fe200078e0a0c */
[----:B------:R-:W-:Y:S01]  /*09a0*/  ISETP.NE.AND P4, PT, R0, R3, PT ;  /* 0x000000030000720c */ /* 0x000fe20003f85270 */
[----:B-1----:R-:W-:Y:S01]  /*09b0*/  @!UP0 ULEA UR6, UR7, UR6, 0x18 ;  /* 0x0000000607068291 */ /* 0x002fe2000f8ec03f */
[----:B------:R-:W-:Y:S01]  /*09c0*/  LOP3.LUT R22, R8, 0xc, R11, 0x78, !PT ;  /* 0x0000000c08167812 */ /* 0x000fe200078e780b */
[----:B------:R-:W-:Y:S01]  /*09d0*/  IMAD.IADD R0, R2, 0x1, -R9 ;  /* 0x0000000102007824 */ /* 0x000fe200078e0a09 */
[----:B------:R-:W-:Y:S01]  /*09e0*/  VOTEU.ALL UP0, P0 ;  /* 0x00000000003f7886 */ /* 0x000fe20000000000 */
[----:B------:R-:W-:Y:S01]  /*09f0*/  LOP3.LUT P0, RZ, R6, 0x7, RZ, 0xc0, !PT ;  /* 0x0000000706ff7812 */ /* 0x000fe2000780c0ff */
[----:B------:R-:W-:-:S02]  /*0a00*/  VIADD R6, R5, 0xffffffff ;  /* 0xffffffff05067836 */ /* 0x000fc40000000000 */
[----:B------:R-:W-:Y:S01]  /*0a10*/  ISETP.NE.AND P1, PT, R0, 0x3, PT ;  /* 0x000000030000780c */ /* 0x000fe20003f25270 */
[----:B----4-:R-:W-:Y:S01]  /*0a20*/  IMAD R9, R7, R21, R4 ;  /* 0x0000001507097224 */ /* 0x010fe200078e0204 */
[----:B------:R-:W-:Y:S02]  /*0a30*/  ISETP.LT.U32.AND P0, PT, R22, 0x2, !P0 ;  /* 0x000000021600780c */ /* 0x000fe40004701070 */
[----:B------:R-:W-:Y:S01]  /*0a40*/  ISETP.EQ.OR P1, PT, R0, RZ, !P1 ;  /* 0x000000ff0000720c */ /* 0x000fe20004f22670 */
[----:B------:R-:W0:Y:S02]  /*0a50*/  FENCE.VIEW.ASYNC.S ;  /* 0x00000000000073c6 */ /* 0x000e240000000000 */
[----:B0-----:R0:W1:Y:S01]  /*0a60*/  @!UP0 SYNCS.EXCH.64 URZ, [UR6+0x1f0], UR4 ;  /* 0x0001f004063f85b2 */ /* 0x0010620008000100 */
[----:B------:R-:W-:Y:S02]  /*0a70*/  @P4 LEA.HI R2, R22, R22, RZ, 0x1 ;  /* 0x0000001616024211 */ /* 0x000fe400078f08ff */
[----:B------:R-:W-:-:S02]  /*0a80*/  ISETP.EQ.AND P1, PT, R5, RZ, P1 ;  /* 0x000000ff0500720c */ /* 0x000fc40000f22270 */
[----:B------:R-:W-:Y:S02]  /*0a90*/  @P4 SHF.R.S32.HI R2, RZ, 0x1, R2 ;  /* 0x00000001ff024819 */ /* 0x000fe40000011402 */
[----:B------:R-:W-:Y:S02]  /*0aa0*/  ISETP.GE.U32.AND P6, PT, R6, 0x2, PT ;  /* 0x000000020600780c */ /* 0x000fe40003fc6070 */
[----:B------:R-:W-:Y:S02]  /*0ab0*/  @P4 ISETP.NE.AND P5, PT, R2, R9, PT ;  /* 0x000000090200420c */ /* 0x000fe40003fa5270 */
[----:B------:R-:W-:Y:S02]  /*0ac0*/  SEL R2, RZ, 0x1, !P0 ;  /* 0x00000001ff027807 */ /* 0x000fe40004000000 */
[----:B------:R-:W-:Y:S02]  /*0ad0*/  @P4 SEL R23, RZ, 0x1, P5 ;  /* 0x00000001ff174807 */ /* 0x000fe40002800000 */
[----:B------:R-:W-:Y:S01]  /*0ae0*/  SEL R19, RZ, 0x1, !P1 ;  /* 0x00000001ff137807 */ /* 0x000fe20004800000 */
[----:B------:R0:W2:Y:S01]  /*0af0*/  @!UP1 SYNCS.EXCH.64 URZ, [UR6+0x1f8], UR4 ;  /* 0x0001f804063f95b2 */ /* 0x0000a20008000100 */
[----:B------:R-:W-:Y:S01]  /*0b00*/  LOP3.LUT R23, R23, R2, RZ, 0xc0, !PT ;  /* 0x0000000217177212 */ /* 0x000fe200078ec0ff */
[----:B------:R-:W-:Y:S01]  /*0b10*/  NOP ;  /* 0x0000000000007918 */ /* 0x000fe20000000000 */
[----:B------:R-:W-:Y:S01]  /*0b20*/  SEL R19, R19, 0x2, P6 ;  /* 0x0000000213137807 */ /* 0x000fe20003000000 */
[----:B------:R-:W-:Y:S06]  /*0b30*/  @!P2 BRA `(.L_x_4) ;  /* 0x000000000008a947 */ /* 0x000fec0003800000 */
[----:B-12---:R-:W-:Y:S01]  /*0b40*/  UCGABAR_ARV ;  /* 0x00000000000079c7 */ /* 0x006fe20008000000 */
[----:B------:R-:W-:Y:S05]  /*0b50*/  BRA `(.L_x_5) ;  /* 0x0000000000047947 */ /* 0x000fea0003800000 */
.L_x_4:
[----:B-12---:R-:W-:Y:S01]  /*0b60*/  NOP ;  /* 0x0000000000007918 */ /* 0x006fe20000000000 */
.L_x_5:
[----:B------:R-:W1:Y:S01]  /*0b70*/  LDC R2, c[0x0][0x65c] ;  /* 0x00019700ff027b82 */ /* 0x000e620000000800 */
[----:B------:R-:W-:Y:S02]  /*0b80*/  IMAD.U32 R8, RZ, RZ, UR8 ;  /* 0x00000008ff087e24 */ /* 0x000fe4000f8e00ff */
[----:B------:R-:W-:Y:S01]  /*0b90*/  IMAD.MOV.U32 R9, RZ, RZ, RZ ;  /* 0x000000ffff097224 */ /* 0x000fe200078e00ff */
[----:B-1----:R-:W-:-:S04]  /*0ba0*/  ISETP.NE.AND P1, PT, R2, 0x1, PT ;  /* 0x000000010200780c */ /* 0x002fc80003f25270 */
[----:B------:R-:W-:-:S09]  /*0bb0*/  P2R R5, PR, RZ, 0x2 ;  /* 0x00000002ff057803 */ /* 0x000fd20000000000 */
[----:B------:R-:W1:Y:S01]  /*0bc0*/  @P1 LDC R17, c[0x0][0x10] ;  /* 0x00000400ff111b82 */ /* 0x000e620000000800 */
[----:B------:R-:W-:Y:S02]  /*0bd0*/  @P1 IMAD.MOV.U32 R5, RZ, RZ, RZ ;  /* 0x000000ffff051224 */ /* 0x000fe400078e00ff */
[----:B------:R-:W-:-:S05]  /*0be0*/  @P1 IMAD.MOV.U32 R13, RZ, RZ, RZ ;  /* 0x000000ffff0d1224 */ /* 0x000fca00078e00ff */
[----:B------:R-:W2:Y:S01]  /*0bf0*/  @!P1 LDC R11, c[0x0][0xc] ;  /* 0x00000300ff0b9b82 */ /* 0x000ea20000000800 */
[----:B-1----:R-:W-:-:S04]  /*0c00*/  @P1 IMAD.WIDE.U32 R16, R17, UR8, R4 ;  /* 0x0000000811101c25 */ /* 0x002fc8000f8e0004 */
[----:B------:R-:W-:Y:S02]  /*0c10*/  @P1 IMAD.IADD R17, R17, 0x1, R13 ;  /* 0x0000000111111824 */ /* 0x000fe400078e020d */
[----:B--2---:R-:W-:-:S04]  /*0c20*/  @!P1 IMAD.WIDE.U32 R8, R4, R11, R8 ;  /* 0x0000000b04089225 */ /* 0x004fc800078e0008 */
[----:B------:R-:W-:Y:S02]  /*0c30*/  @!P1 IMAD.MOV.U32 R16, RZ, RZ, R8 ;  /* 0x000000ffff109224 */ /* 0x000fe400078e0008 */
[----:B------:R-:W-:Y:S01]  /*0c40*/  @!P1 IMAD.MOV.U32 R17, RZ, RZ, R9 ;  /* 0x000000ffff119224 */ /* 0x000fe200078e0009 */
[----:B------:R-:W-:Y:S06]  /*0c50*/  @!P2 BRA `(.L_x_6) ;  /* 0x00000000000ca947 */ /* 0x000fec0003800000 */
[----:B------:R-:W-:Y:S01]  /*0c60*/  UCGABAR_WAIT ;  /* 0x0000000000007dc7 */ /* 0x000fe20008000000 */
[----:B------:R-:W-:Y:S01]  /*0c70*/  CCTL.IVALL ;  /* 0x00000000ff00798f */ /* 0x000fe20002000000 */
[----:B------:R-:W-:Y:S05]  /*0c80*/  BRA `(.L_x_7) ;  /* 0x0000000000047947 */ /* 0x000fea0003800000 */
.L_x_6:
[----:B------:R-:W-:Y:S06]  /*0c90*/  BAR.SYNC.DEFER_BLOCKING 0x0 ;  /* 0x0000000000007b1d */ /* 0x000fec0000010000 */
.L_x_7:
[----:B------:R-:W-:Y:S05]  /*0ca0*/  @!P3 BRA `(.L_x_8) ;  /* 0x000000500034b947 */ /* 0x000fea0003800000 */
[----:B------:R-:W-:-:S13]  /*0cb0*/  ISETP.GT.U32.AND P0, PT, R6, 0x1, PT ;  /* 0x000000010600780c */ /* 0x000fda0003f04070 */
[----:B0-----:R-:W-:Y:S05]  /*0cc0*/  @P0 EXIT ;  /* 0x000000000000094d */ /* 0x001fea0003800000 */
[----:B------:R-:W-:Y:S01]  /*0cd0*/  ULDC.64 UR4, c[0x0][0x650] ;  /* 0x0001940000047ab9 */ /* 0x000fe20000000a00 */
[----:B------:R-:W-:Y:S01]  /*0ce0*/  PRMT R0, RZ, 0x7610, R0 ;  /* 0x00007610ff007816 */ /* 0x000fe20000000000 */
[----:B------:R-:W-:Y:S01]  /*0cf0*/  IMAD.MOV.U32 R79, RZ, RZ, -0x1 ;  /* 0xffffffffff4f7424 */ /* 0x000fe200078e00ff */
[----:B------:R-:W-:Y:S01]  /*0d00*/  ISETP.GE.U32.AND P0, PT, R16, UR4, PT ;  /* 0x0000000410007c0c */ /* 0x000fe2000bf06070 */
[----:B------:R-:W-:Y:S02]  /*0d10*/  IMAD.MOV.U32 R77, RZ, RZ, -0x1 ;  /* 0xffffffffff4d7424 */ /* 0x000fe400078e00ff */
[----:B------:R-:W-:Y:S01]  /*0d20*/  IMAD.MOV.U32 R73, RZ, RZ, -0x1 ;  /* 0xffffffffff497424 */ /* 0x000fe200078e00ff */
[----:B------:R-:W-:-:S13]  /*0d30*/  ISETP.GE.U32.AND.EX P0, PT, R17, UR5, PT, P0 ;  /* 0x0000000511007c0c */ /* 0x000fda000bf06100 */
[----:B------:R-:W-:Y:S05]  /*0d40*/  @P0 BRA `(.L_x_9) ;  /* 0x0000000400280947 */ /* 0x000fea0003800000 */
[----:B------:R-:W0:Y:S01]  /*0d50*/  LDC.64 R24, c[0x0][0x628] ;  /* 0x00018a00ff187b82 */ /* 0x000e220000000a00 */
[----:B------:R-:W-:Y:S02]  /*0d60*/  IMAD.MOV.U32 R8, RZ, RZ, R16 ;  /* 0x000000ffff087224 */ /* 0x000fe400078e0010 */
[----:B------:R-:W-:-:S05]  /*0d70*/  IMAD.MOV.U32 R9, RZ, RZ, R17 ;  /* 0x000000ffff097224 */ /* 0x000fca00078e0011 */
[----:B------:R-:W1:Y:S08]  /*0d80*/  LDC R0, c[0x0][0x630] ;  /* 0x00018c00ff007b82 */ /* 0x000e700000000800 */
[----:B------:R-:W2:Y:S01]  /*0d90*/  LDC.64 R26, c[0x0][0x620] ;  /* 0x00018800ff1a7b82 */ /* 0x000ea20000000a00 */
[----:B0-----:R-:W-:-:S04]  /*0da0*/  ISETP.NE.U32.AND P0, PT, R24, RZ, PT ;  /* 0x000000ff1800720c */ /* 0x001fc80003f05070 */
[----:B------:R-:W-:-:S13]  /*0db0*/  ISETP.NE.AND.EX P0, PT, R25, RZ, PT, P0 ;  /* 0x000000ff1900720c */ /* 0x000fda0003f05300 */
[----:B-12---:R-:W-:Y:S05]  /*0dc0*/  @!P0 BRA `(.L_x_10) ;  /* 0x0000000000288947 */ /* 0x006fea0003800000 */
[----:B------:R-:W0:Y:S02]  /*0dd0*/  LDC R13, c[0x0][0x634] ;  /* 0x00018d00ff0d7b82 */ /* 0x000e240000000800 */
[----:B0-----:R-:W-:-:S05]  /*0de0*/  IADD3 R13, P0, R16, R13, RZ ;  /* 0x0000000d100d7210 */ /* 0x001fca0007f1e0ff */
[----:B------:R-:W-:-:S04]  /*0df0*/  IMAD.X R15, RZ, RZ, R17, P0 ;  /* 0x000000ffff0f7224 */ /* 0x000fc800000e0611 */
[----:B------:R-:W-:-:S04]  /*0e00*/  IMAD.WIDE.U32 R8, R15, R24, RZ ;  /* 0x000000180f087225 */ /* 0x000fc800078e00ff */
[----:B------:R-:W-:-:S04]  /*0e10*/  IMAD.WIDE.U32 R10, P0, R13, R25, R8 ;  /* 0x000000190d0a7225 */ /* 0x000fc80007800008 */
[----:B------:R-:W-:-:S04]  /*0e20*/  IMAD.WIDE.U32 R8, R13, R24, RZ ;  /* 0x000000180d087225 */ /* 0x000fc800078e00ff */
[----:B------:R-:W-:Y:S01]  /*0e30*/  IMAD.X R13, RZ, RZ, RZ, P0 ;  /* 0x000000ffff0d7224 */ /* 0x000fe200000e06ff */
[----:B------:R-:W-:Y:S01]  /*0e40*/  IADD3 RZ, P0, R9, R10, RZ ;  /* 0x0000000a09ff7210 */ /* 0x000fe20007f1e0ff */
[----:B------:R-:W-:-:S04]  /*0e50*/  IMAD.MOV.U32 R12, RZ, RZ, R11 ;  /* 0x000000ffff0c7224 */ /* 0x000fc800078e000b */
[----:B------:R-:W-:-:S08]  /*0e60*/  IMAD.WIDE.U32.X R8, R15, R25, R12, P0 ;  /* 0x000000190f087225 */ /* 0x000fd000000e040c */
.L_x_10:
[----:B------:R-:W0:Y:S01]  /*0e70*/  LDC.64 R24, c[0x0][0x640] ;  /* 0x00019000ff187b82 */ /* 0x000e220000000a00 */
[-CC-:B------:R-:W-:Y:S01]  /*0e80*/  SHF.R.U64 R73, R8, R0.reuse, R9.reuse ;  /* 0x0000000008497219 */ /* 0x180fe20000001209 */
[----:B------:R-:W-:Y:S01]  /*0e90*/  IMAD R30, R7, R21, R4 ;  /* 0x00000015071e7224 */ /* 0x000fe200078e0204 */
[----:B------:R-:W-:Y:S01]  /*0ea0*/  SHF.R.U32.HI R0, RZ, R0, R9 ;  /* 0x00000000ff007219 */ /* 0x000fe20000011609 */
[----:B------:R-:W-:Y:S01]  /*0eb0*/  IMAD.MOV.U32 R21, RZ, RZ, 0x1 ;  /* 0x00000001ff157424 */ /* 0x000fe200078e00ff */
[----:B------:R-:W-:-:S03]  /*0ec0*/  IADD3 R5, P0, RZ, -R73, RZ ;  /* 0x80000049ff057210 */ /* 0x000fc60007f1e0ff */
[----:B------:R-:W1:Y:S02]  /*0ed0*/  LDC R6, c[0x0][0x618] ;  /* 0x00018600ff067b82 */ /* 0x000e640000000800 */
[----:B------:R-:W-:-:S04]  /*0ee0*/  IMAD.X R9, RZ, RZ, ~R0, P0 ;  /* 0x000000ffff097224 */ /* 0x000fc800000e0e00 */
[-C--:B------:R-:W-:Y:S02]  /*0ef0*/  IMAD R0, R9, R26.reuse, RZ ;  /* 0x0000001a09007224 */ /* 0x080fe400078e02ff */
[----:B------:R-:W2:Y:S01]  /*0f00*/  LDC R11, c[0x0][0x608] ;  /* 0x00018200ff0b7b82 */ /* 0x000ea20000000800 */
[----:B------:R-:W-:-:S04]  /*0f10*/  IMAD.WIDE.U32 R8, R5, R26, R16 ;  /* 0x0000001a05087225 */ /* 0x000fc800078e0010 */
[----:B------:R-:W-:-:S03]  /*0f20*/  IMAD R5, R5, R27, R0 ;  /* 0x0000001b05057224 */ /* 0x000fc600078e0200 */
[----:B------:R-:W3:Y:S01]  /*0f30*/  LDC R12, c[0x0][0x658] ;  /* 0x00019600ff0c7b82 */ /* 0x000ee20000000800 */
[----:B0-----:R-:W-:Y:S01]  /*0f40*/  ISETP.NE.U32.AND P0, PT, R24, RZ, PT ;  /* 0x000000ff1800720c */ /* 0x001fe20003f05070 */
[----:B------:R-:W-:Y:S02]  /*0f50*/  IMAD.IADD R5, R9, 0x1, R5 ;  /* 0x0000000109057824 */ /* 0x000fe400078e0205 */
[----:B------:R-:W-:Y:S01]  /*0f60*/  IMAD.MOV.U32 R9, RZ, RZ, -0x1 ;  /* 0xffffffffff097424 */ /* 0x000fe200078e00ff */
[----:B------:R-:W-:-:S03]  /*0f70*/  ISETP.NE.AND.EX P0, PT, R25, RZ, PT, P0 ;  /* 0x000000ff1900720c */ /* 0x000fc60003f05300 */
[----:B------:R-:W0:Y:S01]  /*0f80*/  LDC R15, c[0x0][0x600] ;  /* 0x00018000ff0f7b82 */ /* 0x000e220000000800 */
[-CC-:B-1----:R-:W-:Y:S02]  /*0f90*/  SHF.R.U64 R13, R8, R6.reuse, R5.reuse ;  /* 0x00000006080d7219 */ /* 0x182fe40000001205 */
[----:B------:R-:W-:-:S05]  /*0fa0*/  SHF.R.U32.HI R0, RZ, R6, R5 ;  /* 0x00000006ff007219 */ /* 0x000fca0000011605 */
[----:B------:R-:W1:Y:S01]  /*0fb0*/  LDC R14, c[0x0][0x648] ;  /* 0x00019200ff0e7b82 */ /* 0x000e620000000800 */
[-CC-:B--2---:R-:W-:Y:S02]  /*0fc0*/  SHF.R.U64 R27, R13, R11.reuse, R0.reuse ;  /* 0x0000000b0d1b7219 */ /* 0x184fe40000001200 */
[----:B------:R-:W-:-:S05]  /*0fd0*/  SHF.R.U32.HI R5, RZ, R11, R0 ;  /* 0x0000000bff057219 */ /* 0x000fca0000011600 */
[----:B------:R-:W2:Y:S01]  /*0fe0*/  LDC R20, c[0x0][0x638] ;  /* 0x00018e00ff147b82 */ /* 0x000ea20000000800 */
[-CC-:B---3--:R-:W-:Y:S02]  /*0ff0*/  SHF.R.U64 R28, R27, R12.reuse, R5.reuse ;  /* 0x0000000c1b1c7219 */ /* 0x188fe40000001205 */
[-C--:B------:R-:W-:Y:S02]  /*1000*/  SHF.L.U32 R0, R9, R12.reuse, RZ ;  /* 0x0000000c09007219 */ /* 0x080fe400000006ff */
[----:B------:R-:W-:Y:S01]  /*1010*/  SHF.R.U32.HI R5, RZ, R12, R5 ;  /* 0x0000000cff057219 */ /* 0x000fe20000011605 */
[----:B------:R-:W-:Y:S01]  /*1020*/  IMAD.MOV.U32 R4, RZ, RZ, R28 ;  /* 0x000000ffff047224 */ /* 0x000fe200078e001c */
[----:B------:R-:W-:Y:S01]  /*1030*/  LOP3.LUT R10, RZ, R0, RZ, 0x33, !PT ;  /* 0x00000000ff0a7212 */ /* 0x000fe200078e33ff */
[----:B------:R-:W3:Y:S01]  /*1040*/  LDC R26, c[0x0][0x610] ;  /* 0x00018400ff1a7b82 */ /* 0x000ee20000000800 */
[----:B------:R-:W-:Y:S05]  /*1050*/  @!P0 BRA `(.L_x_11) ;  /* 0x0000000000288947 */ /* 0x000fea0003800000 */
[----:B------:R-:W4:Y:S02]  /*1060*/  LDC R9, c[0x0][0x64c] ;  /* 0x00019300ff097b82 */ /* 0x000f240000000800 */
[----:B----4-:R-:W-:-:S05]  /*1070*/  IADD3 R9, P0, R28, R9, RZ ;  /* 0x000000091c097210 */ /* 0x010fca0007f1e0ff */
        /* <DEDUP_REMOVED lines=8> */
.L_x_11:
[----:B-1----:R-:W-:Y:S01]  /*1100*/  SHF.R.U64 R4, R4, R14, R5 ;  /* 0x0000000e04047219 */ /* 0x002fe20000001205 */
[----:B0-----:R-:W-:Y:S01]  /*1110*/  VIADD R6, R15, 0xffffffff ;  /* 0xffffffff0f067836 */ /* 0x001fe20000000000 */
[----:B------:R-:W-:Y:S02]  /*1120*/  SHF.L.U32 R0, R21, R12, RZ ;  /* 0x0000000c15007219 */ /* 0x000fe400000006ff */
[----:B------:R-:W-:Y:S01]  /*1130*/  LOP3.LUT R5, R27, R10, RZ, 0xc0, !PT ;  /* 0x0000000a1b057212 */ /* 0x000fe200078ec0ff */
[----:B------:R-:W-:Y:S01]  /*1140*/  IMAD.MOV R7, RZ, RZ, -R4 ;  /* 0x000000ffff077224 */ /* 0x000fe200078e0a04 */
[----:B------:R-:W-:Y:S02]  /*1150*/  SEL R3, R3, R30, !P1 ;  /* 0x0000001e03037207 */ /* 0x000fe40004800000 */
[----:B------:R-:W-:Y:S01]  /*1160*/  LOP3.LUT R6, R13, R6, RZ, 0xc0, !PT ;  /* 0x000000060d067212 */ /* 0x000fe200078ec0ff */
[----:B------:R-:W-:Y:S02]  /*1170*/  IMAD R4, R0, R4, R5 ;  /* 0x0000000400047224 */ /* 0x000fe400078e0205 */
[----:B--2---:R-:W-:-:S02]  /*1180*/  IMAD R0, R7, R20, R28 ;  /* 0x0000001407007224 */ /* 0x004fc400078e021c */
[----:B---3--:R-:W-:Y:S02]  /*1190*/  IMAD R3, R4, R26, R3 ;  /* 0x0000001a04037224 */ /* 0x008fe400078e0203 */
[----:B------:R-:W-:Y:S02]  /*11a0*/  IMAD.MOV.U32 R5, RZ, RZ, 0x1 ;  /* 0x00000001ff057424 */ /* 0x000fe400078e00ff */
[----:B------:R-:W-:-:S03]  /*11b0*/  IMAD R4, R0, R15, R6 ;  /* 0x0000000f00047224 */ /* 0x000fc600078e0206 */
[----:B------:R-:W-:Y:S02]  /*11c0*/  PRMT R0, R5, 0x7610, R0 ;  /* 0x0000761005007816 */ /* 0x000fe40000000000 */
[----:B------:R-:W-:Y:S02]  /*11d0*/  SEL R77, R4, R3, !P1 ;  /* 0x00000003044d7207 */ /* 0x000fe40004800000 */
[----:B------:R-:W-:-:S07]  /*11e0*/  SEL R79, R3, R4, !P1 ;  /* 0x00000004034f7207 */ /* 0x000fce0004800000 */
.L_x_9:
[----:B------:R-:W-:-:S08]  /*11f0*/  NOP ;  /* 0x0000000000007918 */ /* 0x000fd00000000000 */
[----:B------:R-:W0:Y:S02]  /*1200*/  USETMAXREG.TRY_ALLOC.CTAPOOL UP0, 0xe8 ;  /* 0x000000e8000079c8 */ /* 0x000e240008000600 */
[----:B0-----:R-:W-:-:S13]  /*1210*/  PLOP3.LUT P0, PT, PT, PT, UP0, 0x80, 0x0 ;  /* 0x000000000000781c */ /* 0x001fda0003f0f008 */
[----:B------:R-:W-:Y:S05]  /*1220*/  @!P0 BRA `(.L_x_9) ;  /* 0xfffffffc00f08947 */ /* 0x000fea000383ffff */
[----:B------:R-:W-:Y:S01]  /*1230*/  ULDC.64 UR4, c[0x0][0x598] ;  /* 0x0001660000047ab9 */ /* 0x000fe20000000a00 */
[----:B------:R-:W-:Y:S01]  /*1240*/  ULDC.64 UR36, c[0x0][0x208] ;  /* 0x0000820000247ab9 */ /* 0x000fe20000000a00 */
[----:B------:R-:W-:-:S04]  /*1250*/  ISETP.NE.U32.AND P0, PT, RZ, UR4, PT ;  /* 0x00000004ff007c0c */ /* 0x000fc8000bf05070 */
[----:B------:R-:W-:-:S13]  /*1260*/  ISETP.NE.AND.EX P0, PT, RZ, UR5, PT, P0 ;  /* 0x00000005ff007c0c */ /* 0x000fda000bf05300 */
[----:B------:R-:W-:Y:S05]  /*1270*/  @!P0 BRA `(.L_x_12) ;  /* 0x00000000001c8947 */ /* 0x000fea0003800000 */
[----:B------:R-:W0:Y:S02]  /*1280*/  LDC.64 R4, c[0x0][0x598] ;  /* 0x00016600ff047b82 */ /* 0x000e240000000a00 */
[----:B0-----:R-:W2:Y:S02]  /*1290*/  LDG.E.64 R4, desc[UR36][R4.64] ;  /* 0x0000002404047981 */ /* 0x001ea4000c1e1b00 */
[----:B--2---:R-:W-:-:S04]  /*12a0*/  ISETP.NE.U32.AND P0, PT, R4, RZ, PT ;  /* 0x000000ff0400720c */ /* 0x004fc80003f05070 */
[----:B------:R-:W-:-:S13]  /*12b0*/  ISETP.NE.AND.EX P0, PT, R5, RZ, PT, P0 ;  /* 0x000000ff0500720c */ /* 0x000fda0003f05300 */
[----:B------:R-:W-:Y:S05]  /*12c0*/  @!P0 BRA `(.L_x_12) ;  /* 0x0000000000088947 */ /* 0x000fea0003800000 */
[----:B------:R0:W5:Y:S01]  /*12d0*/  LD.E R72, desc[UR36][R4.64] ;  /* 0x0000002404487980 */ /* 0x000162000c101900 */
[----:B------:R-:W-:Y:S05]  /*12e0*/  BRA `(.L_x_13) ;  /* 0x0000000000247947 */ /* 0x000fea0003800000 */
.L_x_12:
[----:B------:R-:W-:Y:S02]  /*12f0*/  ULDC.64 UR4, c[0x0][0x588] ;  /* 0x0001620000047ab9 */ /* 0x000fe40000000a00 */
[----:B------:R-:W-:-:S04]  /*1300*/  ISETP.NE.U32.AND P0, PT, RZ, UR4, PT ;  /* 0x00000004ff007c0c */ /* 0x000fc8000bf05070 */
[----:B------:R-:W-:-:S13]  /*1310*/  ISETP.NE.AND.EX P0, PT, RZ, UR5, PT, P0 ;  /* 0x00000005ff007c0c */ /* 0x000fda000bf05300 */
[----:B------:R-:W-:Y:S05]  /*1320*/  @!P0 BRA `(.L_x_14) ;  /* 0x00000000000c8947 */ /* 0x000fea0003800000 */
[----:B------:R-:W0:Y:S02]  /*1330*/  LDC.64 R4, c[0x0][0x588] ;  /* 0x00016200ff047b82 */ /* 0x000e240000000a00 */
[----:B0-----:R1:W5:Y:S01]  /*1340*/  LDG.E R72, desc[UR36][R4.64] ;  /* 0x0000002404487981 */ /* 0x001362000c1e1900 */
[----:B------:R-:W-:Y:S05]  /*1350*/  BRA `(.L_x_13) ;  /* 0x0000000000087947 */ /* 0x000fea0003800000 */
.L_x_14:
[----:B------:R-:W-:Y:S02]  /*1360*/  ULDC UR4, c[0x0][0x580] ;  /* 0x0001600000047ab9 */ /* 0x000fe40000000800 */
[----:B------:R-:W-:-:S07]  /*1370*/  IMAD.U32 R72, RZ, RZ, UR4 ;  /* 0x00000004ff487e24 */ /* 0x000fce000f8e00ff */
.L_x_13:
[----:B------:R-:W-:Y:S02]  /*1380*/  ULDC.64 UR4, c[0x0][0x5a0] ;  /* 0x0001680000047ab9 */ /* 0x000fe40000000a00 */
[----:B------:R-:W-:-:S04]  /*1390*/  ISETP.NE.U32.AND P0, PT, RZ, UR4, PT ;  /* 0x00000004ff007c0c */ /* 0x000fc8000bf05070 */
[----:B------:R-:W-:-:S13]  /*13a0*/  ISETP.NE.AND.EX P0, PT, RZ, UR5, PT, P0 ;  /* 0x00000005ff007c0c */ /* 0x000fda000bf05300 */
[----:B------:R-:W-:Y:S05]  /*13b0*/  @!P0 BRA `(.L_x_15) ;  /* 0x00000000001c8947 */ /* 0x000fea0003800000 */
[----:B01----:R-:W0:Y:S02]  /*13c0*/  LDC.64 R4, c[0x0][0x5a0] ;  /* 0x00016800ff047b82 */ /* 0x003e240000000a00 */
[----:B0-----:R-:W2:Y:S02]  /*13d0*/  LDG.E.64 R4, desc[UR36][R4.64] ;  /* 0x0000002404047981 */ /* 0x001ea4000c1e1b00 */
[----:B--2---:R-:W-:-:S04]  /*13e0*/  ISETP.NE.U32.AND P0, PT, R4, RZ, PT ;  /* 0x000000ff0400720c */ /* 0x004fc80003f05070 */
[----:B------:R-:W-:-:S13]  /*13f0*/  ISETP.NE.AND.EX P0, PT, R5, RZ, PT, P0 ;  /* 0x000000ff0500720c */ /* 0x000fda0003f05300 */
[----:B------:R-:W-:Y:S05]  /*1400*/  @!P0 BRA `(.L_x_15) ;  /* 0x0000000000088947 */ /* 0x000fea0003800000 */
[----:B------:R0:W5:Y:S01]  /*1410*/  LD.E R74, desc[UR36][R4.64] ;  /* 0x00000024044a7980 */ /* 0x000162000c101900 */
[----:B------:R-:W-:Y:S05]  /*1420*/  BRA `(.L_x_16) ;  /* 0x0000000000247947 */ /* 0x000fea0003800000 */
.L_x_15:
[----:B------:R-:W-:Y:S02]  /*1430*/  ULDC.64 UR4, c[0x0][0x590] ;  /* 0x0001640000047ab9 */ /* 0x000fe40000000a00 */
[----:B------:R-:W-:-:S04]  /*1440*/  ISETP.NE.U32.AND P0, PT, RZ, UR4, PT ;  /* 0x00000004ff007c0c */ /* 0x000fc8000bf05070 */
[----:B------:R-:W-:-:S13]  /*1450*/  ISETP.NE.AND.EX P0, PT, RZ, UR5, PT, P0 ;  /* 0x00000005ff007c0c */ /* 0x000fda000bf05300 */
[----:B------:R-:W-:Y:S05]  /*1460*/  @!P0 BRA `(.L_x_17) ;  /* 0x00000000000c8947 */ /* 0x000fea0003800000 */
[----:B------:R-:W2:Y:S02]  /*1470*/  LDC.64 R74, c[0x0][0x590] ;  /* 0x00016400ff4a7b82 */ /* 0x000ea40000000a00 */
[----:B--2---:R2:W5:Y:S01]  /*1480*/  LDG.E R74, desc[UR36][R74.64] ;  /* 0x000000244a4a7981 */ /* 0x004562000c1e1900 */
[----:B------:R-:W-:Y:S05]  /*1490*/  BRA `(.L_x_16) ;  /* 0x0000000000087947 */ /* 0x000fea0003800000 */
.L_x_17:
[----:B------:R-:W-:Y:S02]  /*14a0*/  ULDC UR4, c[0x0][0x584] ;  /* 0x0001610000047ab9 */ /* 0x000fe40000000800 */
[----:B------:R-:W-:-:S07]  /*14b0*/  IMAD.U32 R74, RZ, RZ, UR4 ;  /* 0x00000004ff4a7e24 */ /* 0x000fce000f8e00ff */
.L_x_16:
[----:B------:R-:W-:-:S13]  /*14c0*/  LOP3.LUT P0, RZ, R0, 0xff, RZ, 0xc0, !PT ;  /* 0x000000ff00ff7812 */ /* 0x000fda000780c0ff */
[----:B------:R-:W-:Y:S05]  /*14d0*/  @!P0 EXIT ;  /* 0x000000000000894d */ /* 0x000fea0003800000 */
[----:B------:R-:W-:Y:S01]  /*14e0*/  ULDC UR4, c[0x0][0x28c] ;  /* 0x0000a30000047ab9 */ /* 0x000fe20000000800 */
[----:B--2---:R-:W-:Y:S01]  /*14f0*/  LOP3.LUT R75, R19, 0x1, RZ, 0xfc, !PT ;  /* 0x00000001134b7812 */ /* 0x004fe200078efcff */
[----:B------:R-:W-:Y:S01]  /*1500*/  UIADD3 UR4, UR4, 0xf, URZ ;  /* 0x0000000f04047890 */ /* 0x000fe2000fffe03f */
[----:B------:R-:W-:Y:S01]  /*1510*/  UMOV UR38, URZ ;  /* 0x0000003f00267c82 */ /* 0x000fe20008000000 */
[----:B------:R-:W-:Y:S02]  /*1520*/  UMOV UR39, URZ ;  /* 0x0000003f00277c82 */ /* 0x000fe40008000000 */
[----:B------:R-:W-:-:S04]  /*1530*/  USHF.R.S32.HI UR5, URZ, 0x1f, UR4 ;  /* 0x0000001f3f057899 */ /* 0x000fc80008011404 */
[----:B------:R-:W-:-:S04]  /*1540*/  ULEA.HI UR5, UR5, UR4, URZ, 0x4 ;  /* 0x0000000405057291 */ /* 0x000fc8000f8f203f */
[----:B------:R-:W-:-:S12]  /*1550*/  USHF.R.S32.HI UR40, URZ, 0x4, UR5 ;  /* 0x000000043f287899 */ /* 0x000fd80008011405 */
.L_x_129:
[----:B------:R-:W-:Y:S01]  /*1560*/  LOP3.LUT R0, R18, 0x80, RZ, 0xc0, !PT ;  /* 0x0000008012007812 */ /* 0x000fe200078ec0ff */
[----:B--2---:R-:W2:Y:S01]  /*1570*/  S2UR UR6, SR_CgaCtaId ;  /* 0x00000000000679c3 */ /* 0x004ea20000008800 */
[----:B------:R-:W-:Y:S02]  /*1580*/  UMOV UR41, 0x400 ;  /* 0x0000040000297882 */ /* 0x000fe40000000000 */
[----:B------:R-:W-:-:S06]  /*1590*/  SHF.R.U32.HI R0, RZ, 0x7, R0 ;  /* 0x00000007ff007819 */ /* 0x000fcc0000011600 */
[----:B---3--:R-:W3:Y:S01]  /*15a0*/  SHFL.IDX PT, R0, R0, RZ, 0x1f ;  /* 0x00001fff00007589 */ /* 0x008ee200000e0000 */
[----:B--2---:R-:W-:Y:S01]  /*15b0*/  ULEA UR41, UR6, UR41, 0x18 ;  /* 0x0000002906297291 */ /* 0x004fe2000f8ec03f */
[----:B---3--:R-:W-:-:S13]  /*15c0*/  R2UR UR4, R0 ;  /* 0x00000000000472ca */ /* 0x008fda00000e0000 */
[----:B------:R-:W-:-:S04]  /*15d0*/  ULEA.HI UR5, UR4, UR4, URZ, 0x1 ;  /* 0x0000000404057291 */ /* 0x000fc8000f8f083f */
[----:B------:R-:W-:-:S04]  /*15e0*/  ULOP3.LUT UR5, UR5, 0x1ffffe, URZ, 0xc0, !UPT ;  /* 0x001ffffe05057892 */ /* 0x000fc8000f8ec03f */
[----:B------:R-:W-:-:S03]  /*15f0*/  UIADD3 UR5, UR4, -UR5, URZ ;  /* 0x8000000504057290 */ /* 0x000fc6000fffe03f */
[----:B------:R-:W-:Y:S01]  /*1600*/  ULDC UR4, c[0x0][0x28c] ;  /* 0x0000a30000047ab9 */ /* 0x000fe20000000800 */
[----:B------:R-:W-:Y:S01]  /*1610*/  ULEA UR5, UR5, UR41, 0xb ;  /* 0x0000002905057291 */ /* 0x000fe2000f8e583f */
[----:B------:R-:W-:-:S03]  /*1620*/  ISETP.LT.AND P0, PT, RZ, UR4, PT ;  /* 0x00000004ff007c0c */ /* 0x000fc6000bf01270 */
[----:B------:R-:W-:-:S04]  /*1630*/  UIADD3 UR5, UR5, 0x300, URZ ;  /* 0x0000030005057890 */ /* 0x000fc8000fffe03f */
[----:B------:R-:W-:-:S04]  /*1640*/  USHF.R.U32.HI UR5, URZ, 0x4, UR5 ;  /* 0x000000043f057899 */ /* 0x000fc80008011605 */
[----:B------:R-:W-:Y:S02]  /*1650*/  ULOP3.LUT UR42, UR5, 0x3fff, URZ, 0xc0, !UPT ;  /* 0x00003fff052a7892 */ /* 0x000fe4000f8ec03f */
[----:B----45:R-:W-:Y:S10]  /*1660*/  @P0 BRA `(.L_x_18) ;  /* 0x0000000000400947 */ /* 0x030ff40003800000 */
[----:B------:R-:W-:Y:S01]  /*1670*/  MOV R0, 0x0 ;  /* 0x0000000000007802 */ /* 0x000fe20000000f00 */
[----:B------:R-:W-:Y:S01]  /*1680*/  ULDC.64 UR4, c[0x4][0x68] ;  /* 0x01001a0000047ab9 */ /* 0x000fe20000000a00 */
[----:B------:R-:W-:Y:S01]  /*1690*/  ULDC.64 UR6, c[0x4][0x8] ;  /* 0x0100020000067ab9 */ /* 0x000fe20000000a00 */
[----:B01----:R-:W-:Y:S01]  /*16a0*/  IMAD.U32 R4, RZ, RZ, UR4 ;  /* 0x00000004ff047e24 */ /* 0x003fe2000f8e00ff */
[----:B------:R0:W1:Y:S01]  /*16b0*/  LDC.64 R14, c[0x4][R0] ;  /* 0x01000000000e7b82 */ /* 0x0000620000000a00 */
[----:B------:R-:W-:Y:S01]  /*16c0*/  IMAD.U32 R5, RZ, RZ, UR5 ;  /* 0x00000005ff057e24 */ /* 0x000fe2000f8e00ff */
[----:B------:R-:W-:Y:S01]  /*16d0*/  ULDC.64 UR4, c[0x4][0x70] ;  /* 0x01001c0000047ab9 */ /* 0x000fe20000000a00 */
[----:B------:R-:W-:Y:S02]  /*16e0*/  IMAD.U32 R10, RZ, RZ, UR6 ;  /* 0x00000006ff0a7e24 */ /* 0x000fe4000f8e00ff */
[----:B------:R-:W-:Y:S02]  /*16f0*/  IMAD.U32 R6, RZ, RZ, UR4 ;  /* 0x00000004ff067e24 */ /* 0x000fe4000f8e00ff */
[----:B------:R-:W-:-:S02]  /*1700*/  IMAD.U32 R7, RZ, RZ, UR5 ;  /* 0x00000005ff077e24 */ /* 0x000fc4000f8e00ff */
[----:B------:R-:W-:Y:S02]  /*1710*/  IMAD.U32 R11, RZ, RZ, UR7 ;  /* 0x00000007ff0b7e24 */ /* 0x000fe4000f8e00ff */
[----:B------:R-:W-:Y:S02]  /*1720*/  IMAD.MOV.U32 R8, RZ, RZ, 0x1e1 ;  /* 0x000001e1ff087424 */ /* 0x000fe400078e00ff */
[----:B------:R-:W-:Y:S02]  /*1730*/  IMAD.MOV.U32 R12, RZ, RZ, 0x1 ;  /* 0x00000001ff0c7424 */ /* 0x000fe400078e00ff */
[----:B0-----:R-:W-:-:S07]  /*1740*/  IMAD.MOV.U32 R13, RZ, RZ, RZ ;  /* 0x000000ffff0d7224 */ /* 0x001fce00078e00ff */
[----:B------:R-:W-:-:S07]  /*1750*/  LEPC R20, `(.L_x_18) ;  /* 0x000000001014794e */ /* 0x000fce0000000000 */
[----:B-1---5:R-:W-:Y:S05]  /*1760*/  CALL.ABS.NOINC R14 ;  /* 0x000000000e007343 */ /* 0x022fea0003c00000 */
.L_x_18:
[----:B------:R-:W-:-:S13]  /*1770*/  ISETP.NE.AND P0, PT, R75, 0x3, PT ;  /* 0x000000034b00780c */ /* 0x000fda0003f05270 */
[----:B------:R-:W-:Y:S05]  /*1780*/  @!P0 BRA `(.L_x_19) ;  /* 0x0000000000048947 */ /* 0x000fea0003800000 */
[----:B------:R-:W-:Y:S01]  /*1790*/  BPT.TRAP 0x1 ;  /* 0x000000040000795c */ /* 0x000fe20000300000 */
.L_x_19:
[----:B------:R-:W-:Y:S02]  /*17a0*/  IMAD.U32 R3, RZ, RZ, UR39 ;  /* 0x00000027ff037e24 */ /* 0x000fe4000f8e00ff */
[----:B------:R-:W-:-:S03]  /*17b0*/  IMAD.U32 R0, RZ, RZ, UR38 ;  /* 0x00000026ff007e24 */ /* 0x000fc6000f8e00ff */
[----:B------:R-:W-:Y:S02]  /*17c0*/  LEA R3, R3, UR41, 0x3 ;  /* 0x0000002903037c11 */ /* 0x000fe4000f8e18ff */
[----:B------:R-:W-:-:S04]  /*17d0*/  SHF.L.U32 R0, R0, 0x1f, RZ ;  /* 0x0000001f00007819 */ /* 0x000fc800000006ff */
[----:B------:R2:W3:Y:S01]  /*17e0*/  SYNCS.PHASECHK.TRANS64.TRYWAIT P1, [R3+URZ], R0 ;  /* 0x00000000030075a7 */ /* 0x0004e2000802017f */
[----:B------:R-:W-:Y:S05]  /*17f0*/  @!P0 BRA `(.L_x_20) ;  /* 0x0000000000048947 */ /* 0x000fea0003800000 */
[----:B------:R-:W-:Y:S01]  /*1800*/  BPT.TRAP 0x1 ;  /* 0x000000040000795c */ /* 0x000fe20000300000 */
.L_x_20:
[----:B---3--:R-:W-:Y:S05]  /*1810*/  @P1 BRA `(.L_x_21) ;  /* 0x0000000000081947 */ /* 0x008fea0003800000 */
[----:B------:R-:W3:Y:S02]  /*1820*/  SYNCS.PHASECHK.TRANS64.TRYWAIT P1, [R3+URZ], R0 ;  /* 0x00000000030075a7 */ /* 0x000ee4000802017f */
[----:B---3--:R-:W-:Y:S05]  /*1830*/  @!P1 BRA `(.L_x_22) ;  /* 0x00000068005c9947 */ /* 0x008fea0003800000 */
.L_x_21:
[----:B------:R-:W-:-:S04]  /*1840*/  UISETP.LT.AND UP0, UPT, UR40, 0x1, UPT ;  /* 0x000000012800788c */ /* 0x000fc8000bf01270 */
[----:B------:R-:W-:-:S06]  /*1850*/  USEL UR4, UR40, 0x1, UP0 ;  /* 0x0000000128047887 */ /* 0x000fcc0008000000 */
[----:B--23--:R-:W-:Y:S01]  /*1860*/  IMAD.U32 R0, RZ, RZ, UR4 ;  /* 0x00000004ff007e24 */ /* 0x00cfe2000f8e00ff */
[----:B------:R-:W-:Y:S05]  /*1870*/  WARPSYNC.ALL ;  /* 0x0000000000007948 */ /* 0x000fea0003800000 */
[----:B------:R-:W-:-:S04]  /*1880*/  IADD3 R0, -R0, UR40, RZ ;  /* 0x0000002800007c10 */ /* 0x000fc8000fffe1ff */
[----:B------:R-:W-:Y:S01]  /*1890*/  ISETP.GE.AND P1, PT, R0, 0x1, PT ;  /* 0x000000010000780c */ /* 0x000fe20003f26270 */
[----:B------:R-:W-:Y:S01]  /*18a0*/  UIADD3 UR4, UR41, 0x2d300, URZ ;  /* 0x0002d30029047890 */ /* 0x000fe2000fffe03f */
[----:B------:R-:W-:Y:S01]  /*18b0*/  WARPGROUP.ARRIVE ;  /* 0x00000000000079c5 */ /* 0x000fe20000000000 */
[----:B------:R-:W-:Y:S01]  /*18c0*/  UMOV UR9, 0xc0000010 ;  /* 0xc000001000097882 */ /* 0x000fe20000000000 */
[----:B------:R-:W-:Y:S01]  /*18d0*/  UMOV UR11, 0xc0000010 ;  /* 0xc0000010000b7882 */ /* 0x000fe20000000000 */
[----:B------:R-:W-:Y:S01]  /*18e0*/  USHF.R.U32.HI UR4, URZ, 0x4, UR4 ;  /* 0x000000043f047899 */ /* 0x000fe20008011604 */
[----:B------:R-:W-:Y:S01]  /*18f0*/  UMOV UR17, UR9 ;  /* 0x0000000900117c82 */ /* 0x000fe20008000000 */
[----:B------:R-:W-:Y:S02]  /*1900*/  UMOV UR19, 0xc0000010 ;  /* 0xc000001000137882 */ /* 0x000fe40000000000 */
[----:B------:R-:W-:Y:S02]  /*1910*/  ULOP3.LUT UR5, UR4, 0x3fff, URZ, 0xc0, !UPT ;  /* 0x00003fff04057892 */ /* 0x000fe4000f8ec03f */
[----:B------:R-:W-:-:S02]  /*1920*/  ULOP3.LUT UR4, UR42, 0x10000, URZ, 0xfc, !UPT ;  /* 0x000100002a047892 */ /* 0x000fc4000f8efc3f */
[----:B------:R-:W-:Y:S02]  /*1930*/  ULOP3.LUT UR5, UR5, 0x10000, URZ, 0xfc, !UPT ;  /* 0x0001000005057892 */ /* 0x000fe4000f8efc3f */
[----:B------:R-:W-:Y:S02]  /*1940*/  UIMAD UR8, UR39, 0x180, UR4 ;  /* 0x00000180270878a4 */ /* 0x000fe4000f8e0204 */
[----:B------:R-:W-:Y:S01]  /*1950*/  UIMAD UR10, UR39, 0x60, UR5 ;  /* 0x00000060270a78a4 */ /* 0x000fe2000f8e0205 */
[----:B------:R-:W-:Y:S01]  /*1960*/  UMOV UR13, UR9 ;  /* 0x00000009000d7c82 */ /* 0x000fe20008000000 */
[----:B------:R-:W-:Y:S02]  /*1970*/  UMOV UR15, 0xc0000010 ;  /* 0xc0000010000f7882 */ /* 0x000fe40000000000 */
[----:B------:R-:W-:Y:S01]  /*1980*/  UIADD3 UR18, UR10, 0x20, URZ ;  /* 0x000000200a127890 */ /* 0x000fe2000fffe03f */
[----:B------:R-:W-:Y:S01]  /*1990*/  UMOV UR16, UR8 ;  /* 0x0000000800107c82 */ /* 0x000fe20008000000 */
[----:B------:R-:W-:-:S03]  /*19a0*/  UIADD3 UR14, UR10, 0x40, URZ ;  /* 0x000000400a0e7890 */ /* 0x000fc6000fffe03f */
[----:B------:R-:W-:Y:S01]  /*19b0*/  HGMMA.64x16x16.F32 R64, gdesc[UR8], RZ, !UPT, gsb0 ;  /* 0x00200000084079f0 */ /* 0x000fe2000c0008ff */
[----:B------:R-:W-:Y:S01]  /*19c0*/  UMOV UR12, UR8 ;  /* 0x00000008000c7c82 */ /* 0x000fe20008000000 */
[----:B------:R-:W-:Y:S01]  /*19d0*/  UIADD3 UR6, UR8, 0x100, URZ ;  /* 0x0000010008067890 */ /* 0x000fe2000fffe03f */
[----:B------:R-:W-:Y:S02]  /*19e0*/  WARPGROUP.DEPBAR.LE gsb0, 0x0 ;  /* 0x00008000000079c5 */ /* 0x000fe40000010000 */
[----:B------:R-:W-:-:S06]  /*19f0*/  WARPGROUP.ARRIVE ;  /* 0x00000000000079c5 */ /* 0x000fcc0000000000 */
[----:B------:R-:W-:Y:S03]  /*1a00*/  HGMMA.64x16x16.F32 R48, gdesc[UR16], RZ, !UPT, gsb0 ;  /* 0x00200000103079f0 */ /* 0x000fe6000c0008ff */
[----:B------:R-:W-:Y:S02]  /*1a10*/  WARPGROUP.DEPBAR.LE gsb0, 0x0 ;  /* 0x00008000000079c5 */ /* 0x000fe40000010000 */
[----:B------:R-:W-:-:S06]  /*1a20*/  WARPGROUP.ARRIVE ;  /* 0x00000000000079c5 */ /* 0x000fcc0000000000 */
[----:B------:R-:W-:Y:S01]  /*1a30*/  HGMMA.64x16x16.F32 R32, gdesc[UR12], RZ, !UPT, gsb0 ;  /* 0x002000000c2079f0 */ /* 0x000fe2000c0008ff */
[----:B------:R-:W-:Y:S01]  /*1a40*/  UMOV UR12, UR6 ;  /* 0x00000006000c7c82 */ /* 0x000fe20008000000 */
[----:B------:R-:W-:Y:S01]  /*1a50*/  UMOV UR13, 0xc0000010 ;  /* 0xc0000010000d7882 */ /* 0x000fe20000000000 */
[----:B------:R-:W-:Y:S01]  /*1a60*/  UMOV UR16, UR12 ;  /* 0x0000000c00107c82 */ /* 0x000fe20008000000 */
[----:B------:R-:W-:Y:S01]  /*1a70*/  UMOV UR17, UR13 ;  /* 0x0000000d00117c82 */ /* 0x000fe20008000000 */
[----:B------:R-:W-:Y:S01]  /*1a80*/  UMOV UR8, UR12 ;  /* 0x0000000c00087c82 */ /* 0x000fe20008000000 */
[----:B------:R-:W-:Y:S01]  /*1a90*/  UMOV UR9, UR13 ;  /* 0x0000000d00097c82 */ /* 0x000fe20008000000 */
[----:B------:R-:W-:Y:S02]  /*1aa0*/  WARPGROUP.DEPBAR.LE gsb0, 0x0 ;  /* 0x00008000000079c5 */ /* 0x000fe40000010000 */
[----:B------:R-:W-:-:S06]  /*1ab0*/  WARPGROUP.ARRIVE ;  /* 0x00000000000079c5 */ /* 0x000fcc0000000000 */
[----:B------:R-:W-:Y:S03]  /*1ac0*/  HGMMA.64x16x16.F32 R24, gdesc[UR12], RZ, !UPT, gsb0 ;  /* 0x002000000c1879f0 */ /* 0x000fe6000c0008ff */
[----:B------:R-:W-:Y:S02]  /*1ad0*/  WARPGROUP.DEPBAR.LE gsb0, 0x0 ;  /* 0x00008000000079c5 */ /* 0x000fe40000010000 */
[----:B------:R-:W-:-:S06]  /*1ae0*/  WARPGROUP.ARRIVE ;  /* 0x00000000000079c5 */ /* 0x000fcc0000000000 */
[----:B------:R-:W-:Y:S03]  /*1af0*/  HGMMA.64x16x16.F32 R40, gdesc[UR16], RZ, !UPT, gsb0 ;  /* 0x00200000102879f0 */ /* 0x000fe6000c0008ff */
[----:B------:R-:W-:Y:S02]  /*1b00*/  WARPGROUP.DEPBAR.LE gsb0, 0x0 ;  /* 0x00008000000079c5 */ /* 0x000fe40000010000 */
[----:B------:R-:W-:-:S06]  /*1b10*/  WARPGROUP.ARRIVE ;  /* 0x00000000000079c5 */ /* 0x000fcc0000000000 */
[----:B------:R-:W-:Y:S03]  /*1b20*/  HGMMA.64x16x16.F32 R56, gdesc[UR8], RZ, !UPT, gsb0 ;  /* 0x00200000083879f0 */ /* 0x000fe6000c0008ff */
[----:B------:R-:W-:Y:S02]  /*1b30*/  WARPGROUP.DEPBAR.LE gsb0, 0x0 ;  /* 0x00008000000079c5 */ /* 0x000fe40000010000 */
[----:B------:R-:W-:Y:S05]  /*1b40*/  @!P1 BRA `(.L_x_23) ;  /* 0x0000000400309947 */ /* 0x000fea0003800000 */
[----:B------:R-:W-:Y:S01]  /*1b50*/  UIADD3 UR6, UR39, 0x1, URZ ;  /* 0x0000000127067890 */ /* 0x000fe2000fffe03f */
[----:B------:R-:W-:Y:S02]  /*1b60*/  IMAD.MOV.U32 R3, RZ, RZ, R0 ;  /* 0x000000ffff037224 */ /* 0x000fe400078e0000 */
[----:B01----:R-:W-:Y:S01]  /*1b70*/  IMAD.U32 R4, RZ, RZ, UR39 ;  /* 0x00000027ff047e24 */ /* 0x003fe2000f8e00ff */
[----:B------:R-:W-:-:S04]  /*1b80*/  UISETP.NE.AND UP0, UPT, UR6, 0x1e, UPT ;  /* 0x0000001e0600788c */ /* 0x000fc8000bf05270 */
[----:B------:R-:W-:Y:S02]  /*1b90*/  USEL UR7, URZ, 0x1, UP0 ;  /* 0x000000013f077887 */ /* 0x000fe40008000000 */
[----:B------:R-:W-:Y:S02]  /*1ba0*/  USEL UR6, UR6, URZ, UP0 ;  /* 0x0000003f06067287 */ /* 0x000fe40008000000 */
[----:B------:R-:W-:-:S06]  /*1bb0*/  ULOP3.LUT UR7, UR38, UR7, URZ, 0x3c, !UPT ;  /* 0x0000000726077292 */ /* 0x000fcc000f8e3c3f */
[----:B------:R-:W-:-:S07]  /*1bc0*/  IMAD.U32 R7, RZ, RZ, UR7 ;  /* 0x00000007ff077e24 */ /* 0x000fce000f8e00ff */
.L_x_30:
[----:B------:R-:W-:Y:S05]  /*1bd0*/  @!P0 BRA `(.L_x_24) ;  /* 0x0000000000048947 */ /* 0x000fea0003800000 */
[----:B------:R-:W-:Y:S01]  /*1be0*/  BPT.TRAP 0x1 ;  /* 0x000000040000795c */ /* 0x000fe20000300000 */
.L_x_24:
[----:B------:R-:W-:Y:S01]  /*1bf0*/  ULEA UR7, UR6, UR41, 0x3 ;  /* 0x0000002906077291 */ /* 0x000fe2000f8e183f */
[----:B------:R-:W-:-:S08]  /*1c00*/  SHF.L.U32 R5, R7, 0x1f, RZ ;  /* 0x0000001f07057819 */ /* 0x000fd000000006ff */
[----:B------:R0:W1:Y:S01]  /*1c10*/  SYNCS.PHASECHK.TRANS64.TRYWAIT P1, [UR7], R5 ;  /* 0x00000005ff0075a7 */ /* 0x0000620008020147 */
[----:B------:R-:W-:Y:S05]  /*1c20*/  @!P0 BRA `(.L_x_25) ;  /* 0x0000000000048947 */ /* 0x000fea0003800000 */
[----:B------:R-:W-:Y:S01]  /*1c30*/  BPT.TRAP 0x1 ;  /* 0x000000040000795c */ /* 0x000fe20000300000 */
.L_x_25:
[----:B-1----:R-:W-:Y:S05]  /*1c40*/  @P1 BRA `(.L_x_26) ;  /* 0x0000000000081947 */ /* 0x002fea0003800000 */
[----:B------:R-:W1:Y:S02]  /*1c50*/  SYNCS.PHASECHK.TRANS64.TRYWAIT P1, [UR7], R5 ;  /* 0x00000005ff0075a7 */ /* 0x000e640008020147 */
[----:B-1----:R-:W-:Y:S05]  /*1c60*/  @!P1 BRA `(.L_x_27) ;  /* 0x0000006400649947 */ /* 0x002fea0003800000 */
.L_x_26:
[----:B------:R-:W-:Y:S01]  /*1c70*/  UIMAD UR8, UR6, 0x180, UR4 ;  /* 0x00000180060878a4 */ /* 0x000fe2000f8e0204 */
[----:B------:R-:W-:Y:S01]  /*1c80*/  WARPGROUP.ARRIVE ;  /* 0x00000000000079c5 */ /* 0x000fe20000000000 */
[----:B------:R-:W-:Y:S01]  /*1c90*/  UIMAD UR10, UR6, 0x60, UR5 ;  /* 0x00000060060a78a4 */ /* 0x000fe2000f8e0205 */
[----:B------:R-:W-:Y:S01]  /*1ca0*/  UMOV UR9, 0xc0000010 ;  /* 0xc000001000097882 */ /* 0x000fe20000000000 */
[----:B------:R-:W-:Y:S02]  /*1cb0*/  UMOV UR11, 0xc0000010 ;  /* 0xc0000010000b7882 */ /* 0x000fe40000000000 */
[----:B------:R-:W-:Y:S01]  /*1cc0*/  UIADD3 UR14, UR10, 0x20, URZ ;  /* 0x000000200a0e7890 */ /* 0x000fe2000fffe03f */
[----:B------:R-:W-:Y:S01]  /*1cd0*/  UMOV UR12, UR8 ;  /* 0x00000008000c7c82 */ /* 0x000fe20008000000 */
[----:B------:R-:W-:Y:S01]  /*1ce0*/  UMOV UR13, UR9 ;  /* 0x00000009000d7c82 */ /* 0x000fe20008000000 */
[----:B------:R-:W-:Y:S02]  /*1cf0*/  UMOV UR15, 0xc0000010 ;  /* 0xc0000010000f7882 */ /* 0x000fe40000000000 */
[----:B------:R-:W-:Y:S01]  /*1d00*/  HGMMA.64x16x16.F32 R64, gdesc[UR8], R64, gsb0 ;  /* 0x00200000084079f0 */ /* 0x000fe20008000840 */
[----:B------:R-:W-:Y:S01]  /*1d10*/  UIADD3 UR18, UR10, 0x40, URZ ;  /* 0x000000400a127890 */ /* 0x000fe2000fffe03f */
[----:B------:R-:W-:Y:S01]  /*1d20*/  UMOV UR16, UR8 ;  /* 0x0000000800107c82 */ /* 0x000fe20008000000 */
[----:B------:R-:W-:Y:S01]  /*1d30*/  UMOV UR17, UR9 ;  /* 0x0000000900117c82 */ /* 0x000fe20008000000 */
[----:B------:R-:W-:Y:S01]  /*1d40*/  UMOV UR19, 0xc0000010 ;  /* 0xc000001000137882 */ /* 0x000fe20000000000 */
[----:B------:R-:W-:Y:S01]  /*1d50*/  UIADD3 UR7, UR8, 0x100, URZ ;  /* 0x0000010008077890 */ /* 0x000fe2000fffe03f */
[----:B------:R-:W-:-:S02]  /*1d60*/  WARPGROUP.DEPBAR.LE gsb0, 0x0 ;  /* 0x00008000000079c5 */ /* 0x000fc40000010000 */
[----:B------:R-:W-:-:S06]  /*1d70*/  WARPGROUP.ARRIVE ;  /* 0x00000000000079c5 */ /* 0x000fcc0000000000 */
[----:B------:R-:W-:Y:S03]  /*1d80*/  HGMMA.64x16x16.F32 R48, gdesc[UR12], R48, gsb0 ;  /* 0x002000000c3079f0 */ /* 0x000fe60008000830 */
[----:B------:R-:W-:Y:S02]  /*1d90*/  WARPGROUP.DEPBAR.LE gsb0, 0x0 ;  /* 0x00008000000079c5 */ /* 0x000fe40000010000 */
[----:B------:R-:W-:-:S06]  /*1da0*/  WARPGROUP.ARRIVE ;  /* 0x00000000000079c5 */ /* 0x000fcc0000000000 */
[----:B------:R-:W-:Y:S01]  /*1db0*/  HGMMA.64x16x16.F32 R32, gdesc[UR16], R32, gsb0 ;  /* 0x00200000102079f0 */ /* 0x000fe20008000820 */
        /* <DEDUP_REMOVED lines=8> */
[----:B------:R-:W-:Y:S03]  /*1e40*/  HGMMA.64x16x16.F32 R24, gdesc[UR16], R24, gsb0 ;  /* 0x00200000101879f0 */ /* 0x000fe60008000818 */
[----:B------:R-:W-:Y:S02]  /*1e50*/  WARPGROUP.DEPBAR.LE gsb0, 0x0 ;  /* 0x00008000000079c5 */ /* 0x000fe40000010000 */
[----:B------:R-:W-:-:S06]  /*1e60*/  WARPGROUP.ARRIVE ;  /* 0x00000000000079c5 */ /* 0x000fcc0000000000 */
[----:B------:R-:W-:Y:S03]  /*1e70*/  HGMMA.64x16x16.F32 R40, gdesc[UR12], R40, gsb0 ;  /* 0x002000000c2879f0 */ /* 0x000fe60008000828 */
[----:B------:R-:W-:Y:S02]  /*1e80*/  WARPGROUP.DEPBAR.LE gsb0, 0x0 ;  /* 0x00008000000079c5 */ /* 0x000fe40000010000 */
[----:B------:R-:W-:-:S06]  /*1e90*/  WARPGROUP.ARRIVE ;  /* 0x00000000000079c5 */ /* 0x000fcc0000000000 */
[----:B------:R-:W-:Y:S03]  /*1ea0*/  HGMMA.64x16x16.F32 R56, gdesc[UR8], R56, gsb0 ;  /* 0x00200000083879f0 */ /* 0x000fe60008000838 */
[----:B------:R-:W-:Y:S02]  /*1eb0*/  WARPGROUP.DEPBAR.LE gsb0, 0x0 ;  /* 0x00008000000079c5 */ /* 0x000fe40000010000 */
[----:B------:R-:W-:Y:S05]  /*1ec0*/  @!P0 BRA `(.L_x_28) ;  /* 0x0000000000048947 */ /* 0x000fea0003800000 */
[----:B------:R-:W-:Y:S01]  /*1ed0*/  BPT.TRAP 0x1 ;  /* 0x000000040000795c */ /* 0x000fe20000300000 */
.L_x_28:
[----:B------:R-:W-:-:S13]  /*1ee0*/  ISETP.NE.AND P1, PT, R23, RZ, PT ;  /* 0x000000ff1700720c */ /* 0x000fda0003f25270 */
[----:B01----:R-:W-:-:S05]  /*1ef0*/  @P1 LEA R5, R4, UR41, 0x3 ;  /* 0x0000002904051c11 */ /* 0x003fca000f8e18ff */
[----:B------:R-:W-:-:S05]  /*1f00*/  @P1 VIADD R5, R5, 0xf0 ;  /* 0x000000f005051836 */ /* 0x000fca0000000000 */
[----:B------:R-:W-:-:S04]  /*1f10*/  @P1 PRMT R5, R22, 0x654, R5 ;  /* 0x0000065416051816 */ /* 0x000fc80000000005 */
[----:B------:R0:W-:Y:S01]  /*1f20*/  @P1 SYNCS.ARRIVE.TRANS64.RED.A1T0 RZ, [R5+URZ], RZ ;  /* 0x000000ff05ff19a7 */ /* 0x0001e2000810043f */
[----:B------:R-:W-:-:S13]  /*1f30*/  ISETP.GT.U32.AND P1, PT, R19, 0x1, PT ;  /* 0x000000011300780c */ /* 0x000fda0003f24070 */
[----:B0-----:R-:W-:Y:S05]  /*1f40*/  @P1 BRA `(.L_x_29) ;  /* 0x0000000000041947 */ /* 0x001fea0003800000 */
[----:B------:R-:W-:Y:S01]  /*1f50*/  BPT.TRAP 0x1 ;  /* 0x000000040000795c */ /* 0x000fe20000300000 */
.L_x_29:
[----:B------:R-:W-:Y:S01]  /*1f60*/  UIADD3 UR6, UR6, 0x1, URZ ;  /* 0x0000000106067890 */ /* 0x000fe2000fffe03f */
[C---:B------:R-:W-:Y:S01]  /*1f70*/  ISETP.GT.AND P2, PT, R3.reuse, 0x1, PT ;  /* 0x000000010300780c */ /* 0x040fe20003f44270 */
[----:B------:R-:W-:Y:S02]  /*1f80*/  VIADD R4, R4, 0x1 ;  /* 0x0000000104047836 */ /* 0x000fe40000000000 */
[----:B------:R-:W-:Y:S01]  /*1f90*/  UISETP.NE.AND UP0, UPT, UR6, 0x1e, UPT ;  /* 0x0000001e0600788c */ /* 0x000fe2000bf05270 */
[----:B------:R-:W-:Y:S02]  /*1fa0*/  VIADD R3, R3, 0xffffffff ;  /* 0xffffffff03037836 */ /* 0x000fe40000000000 */
[C---:B------:R-:W-:Y:S01]  /*1fb0*/  ISETP.NE.AND P1, PT, R4.reuse, 0x1e, PT ;  /* 0x0000001e0400780c */ /* 0x040fe20003f25270 */
[----:B------:R-:W-:Y:S02]  /*1fc0*/  USEL UR7, URZ, 0x1, UP0 ;  /* 0x000000013f077887 */ /* 0x000fe40008000000 */
[----:B------:R-:W-:Y:S01]  /*1fd0*/  USEL UR6, UR6, URZ, UP0 ;  /* 0x0000003f06067287 */ /* 0x000fe20008000000 */
[----:B------:R-:W-:-:S03]  /*1fe0*/  SEL R4, R4, RZ, P1 ;  /* 0x000000ff04047207 */ /* 0x000fc60000800000 */
[----:B------:R-:W-:Y:S01]  /*1ff0*/  LOP3.LUT R7, R7, UR7, RZ, 0x3c, !PT ;  /* 0x0000000707077c12 */ /* 0x000fe2000f8e3cff */
[----:B------:R-:W-:Y:S07]  /*2000*/  @P2 BRA `(.L_x_30) ;  /* 0xfffffff800f02947 */ /* 0x000fee000383ffff */
.L_x_23:
[----:B------:R-:W2:Y:S02]  /*2010*/  LDC R3, c[0x0][0x28c] ;  /* 0x0000a300ff037b82 */ /* 0x000ea40000000800 */
[----:B--2---:R-:W-:-:S13]  /*2020*/  ISETP.GE.AND P1, PT, R3, 0x1, PT ;  /* 0x000000010300780c */ /* 0x004fda0003f26270 */
[----:B------:R-:W-:Y:S05]  /*2030*/  @!P1 BRA `(.L_x_31) ;  /* 0x0000000000389947 */ /* 0x000fea0003800000 */
[----:B------:R-:W-:Y:S05]  /*2040*/  @!P0 BRA `(.L_x_32) ;  /* 0x0000000000048947 */ /* 0x000fea0003800000 */
[----:B------:R-:W-:Y:S01]  /*2050*/  BPT.TRAP 0x1 ;  /* 0x000000040000795c */ /* 0x000fe20000300000 */
.L_x_32:
[----:B------:R-:W-:-:S13]  /*2060*/  ISETP.NE.AND P0, PT, R23, RZ, PT ;  /* 0x000000ff1700720c */ /* 0x000fda0003f05270 */
[----:B------:R-:W-:-:S04]  /*2070*/  @P0 VIADD R0, R0, UR39 ;  /* 0x0000002700000c36 */ /* 0x000fc80008000000 */
[----:B01----:R-:W-:-:S05]  /*2080*/  @P0 IMAD.WIDE.U32 R4, R0, -0x77777777, RZ ;  /* 0x8888888900040825 */ /* 0x003fca00078e00ff */
[----:B------:R-:W-:-:S05]  /*2090*/  @P0 SHF.R.U32.HI R5, RZ, 0x4, R5 ;  /* 0x00000004ff050819 */ /* 0x000fca0000011605 */
[----:B------:R-:W-:-:S05]  /*20a0*/  @P0 IMAD R0, R5, -0x1e, R0 ;  /* 0xffffffe205000824 */ /* 0x000fca00078e0200 */
[----:B------:R-:W-:-:S05]  /*20b0*/  @P0 LEA R0, R0, UR41, 0x3 ;  /* 0x0000002900000c11 */ /* 0x000fca000f8e18ff */
[----:B------:R-:W-:-:S05]  /*20c0*/  @P0 VIADD R3, R0, 0xf0 ;  /* 0x000000f000030836 */ /* 0x000fca0000000000 */
[----:B------:R-:W-:-:S04]  /*20d0*/  @P0 PRMT R3, R22, 0x654, R3 ;  /* 0x0000065416030816 */ /* 0x000fc80000000003 */
[----:B------:R2:W-:Y:S01]  /*20e0*/  @P0 SYNCS.ARRIVE.TRANS64.RED.A1T0 RZ, [R3+URZ], RZ ;  /* 0x000000ff03ff09a7 */ /* 0x0005e2000810043f */
[----:B------:R-:W-:-:S13]  /*20f0*/  ISETP.GT.U32.AND P0, PT, R19, 0x1, PT ;  /* 0x000000011300780c */ /* 0x000fda0003f04070 */
[----:B--2---:R-:W-:Y:S05]  /*2100*/  @P0 BRA `(.L_x_31) ;  /* 0x0000000000040947 */ /* 0x004fea0003800000 */
[----:B------:R-:W-:Y:S01]  /*2110*/  BPT.TRAP 0x1 ;  /* 0x000000040000795c */ /* 0x000fe20000300000 */
.L_x_31:
[--C-:B------:R-:W-:Y:S01]  /*2120*/  SHF.R.U32.HI R0, RZ, 0x2, R18.reuse ;  /* 0x00000002ff007819 */ /* 0x100fe20000011612 */
[----:B------:R-:W2:Y:S01]  /*2130*/  LDC R7, c[0x0][0x288] ;  /* 0x0000a200ff077b82 */ /* 0x000ea20000000800 */
[----:B01----:R-:W-:Y:S01]  /*2140*/  SHF.R.U32.HI R5, RZ, 0x7, R18 ;  /* 0x00000007ff057819 */ /* 0x003fe20000011612 */
[----:B------:R-:W-:Y:S01]  /*2150*/  UIADD3 UR39, UR40, UR39, URZ ;  /* 0x0000002728277290 */ /* 0x000fe2000fffe03f */
[----:B------:R-:W-:Y:S01]  /*2160*/  LOP3.LUT R3, R0, 0x7, RZ, 0xc0, !PT ;  /* 0x0000000700037812 */ /* 0x000fe200078ec0ff */
[C---:B------:R-:W-:Y:S01]  /*2170*/  IMAD.SHL.U32 R10, R18.reuse, 0x2, RZ ;  /* 0x00000002120a7824 */ /* 0x040fe200078e00ff */
[----:B------:R-:W-:Y:S01]  /*2180*/  LOP3.LUT R0, R5, 0x1, RZ, 0xc0, !PT ;  /* 0x0000000105007812 */ /* 0x000fe200078ec0ff */
[----:B------:R-:W-:Y:S01]  /*2190*/  UISETP.GT.U32.AND UP0, UPT, UR39, 0x1d, UPT ;  /* 0x0000001d2700788c */ /* 0x000fe2000bf04070 */
[----:B------:R-:W-:Y:S01]  /*21a0*/  LOP3.LUT R4, R18, 0x60, RZ, 0xc0, !PT ;  /* 0x0000006012047812 */ /* 0x000fe200078ec0ff */
[----:B------:R-:W-:Y:S01]  /*21b0*/  ULDC UR7, c[0x0][0x284] ;  /* 0x0000a10000077ab9 */ /* 0x000fe20000000800 */
[----:B------:R-:W-:Y:S01]  /*21c0*/  UISETP.GE.U32.AND UP1, UPT, UR40, 0x1e, UPT ;  /* 0x0000001e2800788c */ /* 0x000fe2000bf26070 */
[----:B------:R-:W-:Y:S01]  /*21d0*/  IMAD.SHL.U32 R6, R0, 0x40, RZ ;  /* 0x0000004000067824 */ /* 0x000fe200078e00ff */
[----:B------:R-:W-:Y:S01]  /*21e0*/  SHF.R.U32.HI R4, RZ, 0x1, R4 ;  /* 0x00000001ff047819 */ /* 0x000fe20000011604 */
[----:B------:R-:W-:Y:S01]  /*21f0*/  UISETP.LT.U32.AND UP0, UPT, UR40, 0x1e, UP0 ;  /* 0x0000001e2800788c */ /* 0x000fe20008701070 */
[----:B------:R-:W-:Y:S01]  /*2200*/  SHF.R.S32.HI R13, RZ, 0x1f, R73 ;  /* 0x0000001fff0d7819 */ /* 0x000fe20000011449 */
[----:B------:R-:W-:Y:S01]  /*2210*/  UIMAD.WIDE.U32 UR4, UR39, -0x77777777, URZ ;  /* 0x88888889270478a5 */ /* 0x000fe2000f8e003f */
[-CC-:B------:R-:W-:Y:S01]  /*2220*/  IADD3 R5, RZ, -R4.reuse, -R3.reuse ;  /* 0x80000004ff057210 */ /* 0x180fe20007ffe803 */
[----:B------:R-:W-:Y:S01]  /*2230*/  USEL UR6, URZ, 0x1, !UP0 ;  /* 0x000000013f067887 */ /* 0x000fe2000c000000 */
[----:B------:R-:W-:Y:S01]  /*2240*/  LOP3.LUT R3, R6, 0x40, R3, 0xe2, !PT ;  /* 0x0000004006037812 */ /* 0x000fe200078ee203 */
[----:B------:R-:W-:Y:S01]  /*2250*/  ULDC.64 UR8, c[0x0][0x5d0] ;  /* 0x0001740000087ab9 */ /* 0x000fe20000000a00 */
[----:B------:R-:W-:Y:S01]  /*2260*/  USHF.R.U32.HI UR4, URZ, 0x4, UR5 ;  /* 0x000000043f047899 */ /* 0x000fe20008011605 */
[----:B------:R-:W-:Y:S01]  /*2270*/  IMAD R6, R0, -0x40, R5 ;  /* 0xffffffc000067824 */ /* 0x000fe200078e0205 */
[----:B------:R-:W-:Y:S01]  /*2280*/  LOP3.LUT R76, R3, R4, RZ, 0xfc, !PT ;  /* 0x00000004034c7212 */ /* 0x000fe200078efcff */
[----:B------:R-:W-:Y:S01]  /*2290*/  IMAD R3, R77, 0x30, RZ ;  /* 0x000000304d037824 */ /* 0x000fe200078e02ff */
[----:B------:R-:W-:Y:S01]  /*22a0*/  LOP3.LUT R0, R18, 0x3, RZ, 0xc0, !PT ;  /* 0x0000000312007812 */ /* 0x000fe200078ec0ff */
[----:B------:R-:W-:Y:S01]  /*22b0*/  ULOP3.LUT UR38, UR38, UR6, URZ, 0x3c, !UPT ;  /* 0x0000000626267292 */ /* 0x000fe2000f8e3c3f */
[----:B------:R-:W-:Y:S01]  /*22c0*/  IMAD.MOV.U32 R77, RZ, RZ, RZ ;  /* 0x000000ffff4d7224 */ /* 0x000fe200078e00ff */
[----:B------:R-:W-:Y:S01]  /*22d0*/  UIMAD UR39, UR4, -0x1e, UR39 ;  /* 0xffffffe2042778a4 */ /* 0x000fe2000f8e0227 */
[C---:B--2---:R-:W-:Y:S01]  /*22e0*/  ISETP.GE.AND P0, PT, R3.reuse, R7, PT ;  /* 0x000000070300720c */ /* 0x044fe20003f06270 */
[----:B------:R-:W-:Y:S01]  /*22f0*/  IMAD R8, R0, -0x2, R7 ;  /* 0xfffffffe00087824 */ /* 0x000fe200078e0207 */
[----:B------:R-:W-:Y:S01]  /*2300*/  LOP3.LUT R10, R3, 0x6, R10, 0xf8, !PT ;  /* 0x00000006030a7812 */ /* 0x000fe200078ef80a */
[----:B------:R-:W-:Y:S01]  /*2310*/  IMAD R7, R79, 0xc0, RZ ;  /* 0x000000c04f077824 */ /* 0x000fe200078e02ff */
[----:B------:R-:W-:Y:S01]  /*2320*/  @UP1 ULOP3.LUT UR38, UR38, 0x1, UR4, 0x78, !UPT ;  /* 0x0000000126261892 */ /* 0x000fe2000f8e7804 */
[----:B------:R-:W-:Y:S01]  /*2330*/  IMAD R0, R13, UR8, RZ ;  /* 0x000000080d007c24 */ /* 0x000fe2000f8e02ff */
[----:B------:R-:W-:Y:S01]  /*2340*/  SHF.R.S32.HI R11, RZ, 0x1f, R10 ;  /* 0x0000001fff0b7819 */ /* 0x000fe2000001140a */
[----:B------:R-:W-:Y:S01]  /*2350*/  IMAD.WIDE R76, R79, 0xc0, R76 ;  /* 0x000000c04f4c7825 */ /* 0x000fe200078e024c */
[----:B------:R-:W-:-:S03]  /*2360*/  ISETP.GE.OR P0, PT, R7, UR7, P0 ;  /* 0x0000000707007c0c */ /* 0x000fc60008706670 */
[----:B------:R-:W-:Y:S01]  /*2370*/  IMAD R9, R73, UR9, R0 ;  /* 0x0000000949097c24 */ /* 0x000fe2000f8e0200 */
[----:B------:R-:W-:Y:S01]  /*2380*/  IADD3 R0, -R7, UR7, R6 ;  /* 0x0000000707007c10 */ /* 0x000fe2000fffe106 */
[----:B------:R-:W-:-:S04]  /*2390*/  IMAD.WIDE.U32 R4, R73, UR8, R10 ;  /* 0x0000000849047c25 */ /* 0x000fc8000f8e000a */
[----:B------:R-:W-:Y:S02]  /*23a0*/  IMAD.IADD R6, R8, 0x1, -R3 ;  /* 0x0000000108067824 */ /* 0x000fe400078e0a03 */
[----:B------:R-:W-:Y:S02]  /*23b0*/  IMAD.IADD R9, R5, 0x1, R9 ;  /* 0x0000000105097824 */ /* 0x000fe400078e0209 */
[----:B------:R-:W-:Y:S02]  /*23c0*/  IMAD.MOV.U32 R3, RZ, RZ, -0x1 ;  /* 0xffffffffff037424 */ /* 0x000fe400078e00ff */
[----:B------:R-:W-:Y:S01]  /*23d0*/  IMAD.MOV.U32 R8, RZ, RZ, R4 ;  /* 0x000000ffff087224 */ /* 0x000fe200078e0004 */
[----:B------:R-:W-:Y:S06]  /*23e0*/  @P0 BRA `(.L_x_33) ;  /* 0x0000003000b80947 */ /* 0x000fec0003800000 */
[----:B------:R-:W0:Y:S01]  /*23f0*/  LDC.64 R4, c[0x0][0x5c8] ;  /* 0x00017200ff047b82 */ /* 0x000e220000000a00 */
[----:B-----5:R-:W-:Y:S01]  /*2400*/  FSETP.NEU.AND P2, PT, R74, RZ, PT ;  /* 0x000000ff4a00720b */ /* 0x020fe20003f4d000 */
[----:B------:R-:W-:Y:S01]  /*2410*/  BSSY B0, `(.L_x_33) ;  /* 0x000032b000007945 */ /* 0x000fe20003800000 */
[----:B------:R-:W-:-:S04]  /*2420*/  ISETP.GT.AND P0, PT, R6, RZ, PT ;  /* 0x000000ff0600720c */ /* 0x000fc80003f04270 */
[----:B------:R-:W-:Y:S01]  /*2430*/  ISETP.GT.AND P1, PT, R0, RZ, P0 ;  /* 0x000000ff0000720c */ /* 0x000fe20000724270 */
[-C--:B0-----:R-:W-:Y:S02]  /*2440*/  IMAD R7, R77, R4.reuse, RZ ;  /* 0x000000044d077224 */ /* 0x081fe400078e02ff */
[----:B------:R-:W-:-:S04]  /*2450*/  IMAD.WIDE.U32 R82, R76, R4, R8 ;  /* 0x000000044c527225 */ /* 0x000fc800078e0008 */
[----:B------:R-:W-:-:S04]  /*2460*/  IMAD R7, R76, R5, R7 ;  /* 0x000000054c077224 */ /* 0x000fc800078e0207 */
[----:B------:R-:W-:Y:S01]  /*2470*/  IMAD.IADD R89, R83, 0x1, R7 ;  /* 0x0000000153597824 */ /* 0x000fe200078e0207 */
[----:B------:R-:W-:Y:S06]  /*2480*/  @!P2 BRA `(.L_x_34) ;  /* 0x000000240004a947 */ /* 0x000fec0003800000 */
[----:B------:R-:W0:Y:S01]  /*2490*/  LDC.64 R20, c[0x0][0x5b8] ;  /* 0x00016e00ff147b82 */ /* 0x000e220000000a00 */
[----:B------:R-:W-:-:S07]  /*24a0*/  ULDC.64 UR4, c[0x0][0x5c0] ;  /* 0x0001700000047ab9 */ /* 0x000fce0000000a00 */
[----:B------:R-:W1:Y:S08]  /*24b0*/  LDC.64 R80, c[0x0][0x5b0] ;  /* 0x00016c00ff507b82 */ /* 0x000e700000000a00 */
[----:B------:R-:W2:Y:S01]  /*24c0*/  LDC.64 R14, c[0x0][0x5a8] ;  /* 0x00016a00ff0e7b82 */ /* 0x000ea20000000a00 */
[-C--:B0-----:R-:W-:Y:S02]  /*24d0*/  IMAD R8, R13, R20.reuse, RZ ;  /* 0x000000140d087224 */ /* 0x081fe400078e02ff */
[----:B------:R-:W-:-:S04]  /*24e0*/  IMAD.WIDE.U32 R86, R73, R20, R10 ;  /* 0x0000001449567225 */ /* 0x000fc800078e000a */
[----:B------:R-:W-:Y:S02]  /*24f0*/  IMAD R93, R73, R21, R8 ;  /* 0x00000015495d7224 */ /* 0x000fe400078e0208 */
[-C--:B-1----:R-:W-:Y:S02]  /*2500*/  IMAD R7, R77, R80.reuse, RZ ;  /* 0x000000504d077224 */ /* 0x082fe400078e02ff */
[----:B------:R-:W-:Y:S02]  /*2510*/  IMAD.IADD R85, R87, 0x1, R93 ;  /* 0x0000000157557824 */ /* 0x000fe400078e025d */
[----:B------:R-:W-:Y:S02]  /*2520*/  IMAD.MOV.U32 R84, RZ, RZ, R86 ;  /* 0x000000ffff547224 */ /* 0x000fe400078e0056 */
[C---:B------:R-:W-:Y:S02]  /*2530*/  IMAD R95, R76.reuse, R81, R7 ;  /* 0x000000514c5f7224 */ /* 0x040fe400078e0207 */
[----:B------:R-:W-:-:S04]  /*2540*/  IMAD.WIDE.U32 R8, R76, R80, R84 ;  /* 0x000000504c087225 */ /* 0x000fc800078e0054 */
[----:B------:R-:W-:Y:S01]  /*2550*/  IMAD.IADD R7, R9, 0x1, R95 ;  /* 0x0000000109077824 */ /* 0x000fe200078e025f */
[----:B--2---:R-:W-:-:S04]  /*2560*/  LEA R12, P2, R8, R14, 0x1 ;  /* 0x0000000e080c7211 */ /* 0x004fc800078408ff */
[----:B------:R-:W-:-:S05]  /*2570*/  LEA.HI.X R13, R8, R15, R7, 0x1, P2 ;  /* 0x0000000f080d7211 */ /* 0x000fca00010f0c07 */
[----:B------:R0:W2:Y:S01]  /*2580*/  @P1 LDG.E.LTC128B.U16 R7, desc[UR36][R12.64] ;  /* 0x000000240c071981 */ /* 0x0000a2000c1e1520 */
[----:B------:R-:W-:Y:S01]  /*2590*/  LEA R8, P2, R82, UR4, 0x1 ;  /* 0x0000000452087c11 */ /* 0x000fe2000f8408ff */
[----:B------:R-:W-:Y:S01]  /*25a0*/  IMAD.WIDE.U32 R78, R76, R80, R10 ;  /* 0x000000504c4e7225 */ /* 0x000fe200078e000a */
[----:B------:R-:W-:Y:S01]  /*25b0*/  ISETP.GT.AND P3, PT, R6, 0x1, PT ;  /* 0x000000010600780c */ /* 0x000fe20003f64270 */
[----:B------:R-:W-:Y:S01]  /*25c0*/  BSSY B1, `(.L_x_35) ;  /* 0x0000011000017945 */ /* 0x000fe20003800000 */
[----:B------:R-:W-:Y:S01]  /*25d0*/  SHF.L.U64.HI R83, R80, 0x3, R81 ;  /* 0x0000000350537819 */ /* 0x000fe20000010251 */
[----:B------:R-:W-:Y:S02]  /*25e0*/  IMAD.IADD R79, R95, 0x1, R79 ;  /* 0x000000015f4f7824 */ /* 0x000fe400078e024f */
[----:B------:R-:W-:-:S04]  /*25f0*/  IMAD.WIDE.U32 R78, R73, R20, R78 ;  /* 0x00000014494e7225 */ /* 0x000fc800078e004e */
[----:B0-----:R-:W-:Y:S01]  /*2600*/  IMAD.IADD R13, R93, 0x1, R79 ;  /* 0x000000015d0d7824 */ /* 0x001fe200078e024f */
[----:B------:R-:W-:-:S04]  /*2610*/  LEA R12, P4, R78, R14, 0x1 ;  /* 0x0000000e4e0c7211 */ /* 0x000fc800078808ff */
[----:B------:R-:W-:Y:S01]  /*2620*/  LEA.HI.X R13, R78, R15, R13, 0x1, P4 ;  /* 0x0000000f4e0d7211 */ /* 0x000fe200020f0c0d */
[----:B--2---:R-:W-:-:S05]  /*2630*/  HADD2.F32 R9, -RZ, R7.H0_H0 ;  /* 0x20000007ff097230 */ /* 0x004fca0000004100 */
[----:B------:R-:W-:-:S04]  /*2640*/  FMUL R9, R9, R74 ;  /* 0x0000004a09097220 */ /* 0x000fc80000400000 */
[----:B------:R-:W-:Y:S01]  /*2650*/  FFMA R64, R64, R72, R9 ;  /* 0x0000004840407223 */ /* 0x000fe20000000009 */
[----:B------:R-:W-:Y:S01]  /*2660*/  LEA.HI.X R9, R82, UR5, R89, 0x1, P2 ;  /* 0x0000000552097c11 */ /* 0x000fe200090f0c59 */
[----:B------:R-:W-:Y:S01]  /*2670*/  IMAD.SHL.U32 R82, R80, 0x8, RZ ;  /* 0x0000000850527824 */ /* 0x000fe200078e00ff */
[----:B------:R-:W-:Y:S02]  /*2680*/  ISETP.GT.AND P2, PT, R0, RZ, P3 ;  /* 0x000000ff0000720c */ /* 0x000fe40001f44270 */
[----:B------:R-:W-:-:S05]  /*2690*/  F2FP.F16.F32.PACK_AB R64, RZ, R64 ;  /* 0x00000040ff40723e */ /* 0x000fca00000000ff */
[----:B------:R0:W-:Y:S06]  /*26a0*/  @P1 STG.E.U16 desc[UR36][R8.64], R64 ;  /* 0x0000004008001986 */ /* 0x0001ec000c101524 */
[----:B------:R-:W-:Y:S05]  /*26b0*/  @!P2 BRA `(.L_x_36) ;  /* 0x000000000004a947 */ /* 0x000fea0003800000 */
[----:B------:R1:W5:Y:S02]  /*26c0*/  LDG.E.LTC128B.U16 R7, desc[UR36][R12.64+0x2] ;  /* 0x000002240c077981 */ /* 0x000364000c1e1520 */
.L_x_36:
[----:B------:R-:W-:Y:S05]  /*26d0*/  BSYNC B1 ;  /* 0x0000000000017941 */ /* 0x000fea0003800000 */
.L_x_35:
[----:B-----5:R-:W-:Y:S01]  /*26e0*/  HADD2.F32 R21, -RZ, R7.H0_H0 ;  /* 0x20000007ff157230 */ /* 0x020fe20000004100 */
[----:B------:R-:W-:Y:S01]  /*26f0*/  ISETP.GT.AND P1, PT, R0, 0x8, P0 ;  /* 0x000000080000780c */ /* 0x000fe20000724270 */
[----:B------:R-:W-:Y:S01]  /*2700*/  IMAD.WIDE.U32 R90, R76, R80, R82 ;  /* 0x000000504c5a7225 */ /* 0x000fe200078e0052 */
[----:B------:R-:W-:-:S03]  /*2710*/  PRMT R92, R7, 0x7610, R92 ;  /* 0x00007610075c7816 */ /* 0x000fc6000000005c */
[----:B0-----:R-:W-:Y:S01]  /*2720*/  FMUL R64, R21, R74 ;  /* 0x0000004a15407220 */ /* 0x001fe20000400000 */
[----:B------:R-:W-:Y:S01]  /*2730*/  IMAD.IADD R97, R95, 0x1, R91 ;  /* 0x000000015f617824 */ /* 0x000fe200078e025b */
[----:B------:R-:W-:Y:S02]  /*2740*/  IADD3 R21, P4, R86, R90, RZ ;  /* 0x0000005a56157210 */ /* 0x000fe40007f9e0ff */
[----:B------:R-:W-:-:S03]  /*2750*/  FFMA R65, R65, R72, R64 ;  /* 0x0000004841417223 */ /* 0x000fc60000000040 */
[----:B------:R-:W-:Y:S01]  /*2760*/  IMAD.X R78, R97, 0x1, R85, P4 ;  /* 0x00000001614e7824 */ /* 0x000fe200020e0655 */
[C---:B------:R-:W-:Y:S02]  /*2770*/  LEA R64, P4, R21.reuse, R14, 0x1 ;  /* 0x0000000e15407211 */ /* 0x040fe400078808ff */
[----:B------:R-:W-:Y:S02]  /*2780*/  F2FP.F16.F32.PACK_AB R79, RZ, R65 ;  /* 0x00000041ff4f723e */ /* 0x000fe400000000ff */
[----:B------:R-:W-:-:S03]  /*2790*/  LEA.HI.X R65, R21, R15, R78, 0x1, P4 ;  /* 0x0000000f15417211 */ /* 0x000fc600020f0c4e */
[----:B------:R0:W-:Y:S04]  /*27a0*/  @P2 STG.E.U16 desc[UR36][R8.64+0x2], R79 ;  /* 0x0000024f08002986 */ /* 0x0001e8000c101524 */
[----:B------:R2:W3:Y:S01]  /*27b0*/  @P1 LDG.E.LTC128B.U16 R92, desc[UR36][R64.64] ;  /* 0x00000024405c1981 */ /* 0x0004e2000c1e1520 */
[----:B------:R-:W-:Y:S01]  /*27c0*/  IMAD.SHL.U32 R7, R4, 0x10, RZ ;  /* 0x0000001004077824 */ /* 0x000fe200078e00ff */
[----:B------:R-:W-:Y:S01]  /*27d0*/  IADD3 R88, P2, R10, R90, RZ ;  /* 0x0000005a0a587210 */ /* 0x000fe20007f5e0ff */
[----:B------:R-:W-:Y:S03]  /*27e0*/  BSSY B1, `(.L_x_37) ;  /* 0x0000011000017945 */ /* 0x000fe60003800000 */
[----:B------:R-:W-:Y:S01]  /*27f0*/  IADD3 R78, P4, R7, R8, RZ ;  /* 0x00000008074e7210 */ /* 0x000fe20007f9e0ff */
[----:B------:R-:W-:Y:S01]  /*2800*/  IMAD.X R89, R11, 0x1, R97, P2 ;  /* 0x000000010b597824 */ /* 0x000fe200010e0661 */
[----:B------:R-:W-:Y:S01]  /*2810*/  ISETP.GT.AND P2, PT, R0, 0x8, P3 ;  /* 0x000000080000780c */ /* 0x000fe20001f44270 */
[----:B------:R-:W-:-:S04]  /*2820*/  IMAD.WIDE.U32 R88, R73, R20, R88 ;  /* 0x0000001449587225 */ /* 0x000fc800078e0058 */
[----:B------:R-:W-:Y:S01]  /*2830*/  IMAD.IADD R89, R93, 0x1, R89 ;  /* 0x000000015d597824 */ /* 0x000fe200078e0259 */
[----:B--2---:R-:W-:-:S04]  /*2840*/  LEA R64, P5, R88, R14, 0x1 ;  /* 0x0000000e58407211 */ /* 0x004fc800078a08ff */
[----:B------:R-:W-:Y:S01]  /*2850*/  LEA.HI.X R65, R88, R15, R89, 0x1, P5 ;  /* 0x0000000f58417211 */ /* 0x000fe200028f0c59 */
[----:B---3--:R-:W-:-:S05]  /*2860*/  HADD2.F32 R21, -RZ, R92.H0_H0 ;  /* 0x2000005cff157230 */ /* 0x008fca0000004100 */
[----:B------:R-:W-:-:S04]  /*2870*/  FMUL R21, R21, R74 ;  /* 0x0000004a15157220 */ /* 0x000fc80000400000 */
[----:B------:R-:W-:Y:S01]  /*2880*/  FFMA R66, R66, R72, R21 ;  /* 0x0000004842427223 */ /* 0x000fe20000000015 */
[----:B------:R-:W-:-:S04]  /*2890*/  SHF.L.U64.HI R21, R4, 0x4, R5 ;  /* 0x0000000404157819 */ /* 0x000fc80000010205 */
[----:B------:R-:W-:Y:S01]  /*28a0*/  F2FP.F16.F32.PACK_AB R66, RZ, R66 ;  /* 0x00000042ff42723e */ /* 0x000fe200000000ff */
[----:B0-----:R-:W-:-:S05]  /*28b0*/  IMAD.X R79, R21, 0x1, R9, P4 ;  /* 0x00000001154f7824 */ /* 0x001fca00020e0609 */
[----:B------:R0:W-:Y:S01]  /*28c0*/  @P1 STG.E.U16 desc[UR36][R78.64], R66 ;  /* 0x000000424e001986 */ /* 0x0001e2000c101524 */
[----:B------:R-:W-:Y:S05]  /*28d0*/  @!P2 BRA `(.L_x_38) ;  /* 0x000000000004a947 */ /* 0x000fea0003800000 */
[----:B------:R2:W5:Y:S02]  /*28e0*/  LDG.E.LTC128B.U16 R92, desc[UR36][R64.64+0x2] ;  /* 0x00000224405c7981 */ /* 0x000564000c1e1520 */
.L_x_38:
[----:B------:R-:W-:Y:S05]  /*28f0*/  BSYNC B1 ;  /* 0x0000000000017941 */ /* 0x000fea0003800000 */
.L_x_37:
[----:B-----5:R-:W-:Y:S01]  /*2900*/  HADD2.F32 R89, -RZ, R92.H0_H0 ;  /* 0x2000005cff597230 */ /* 0x020fe20000004100 */
[----:B------:R-:W-:Y:S01]  /*2910*/  ISETP.GT.AND P1, PT, R6, 0x8, PT ;  /* 0x000000080600780c */ /* 0x000fe20003f24270 */
[----:B------:R-:W-:Y:S01]  /*2920*/  BSSY B1, `(.L_x_39) ;  /* 0x000000c000017945 */ /* 0x000fe20003800000 */
[----:B------:R-:W-:Y:S02]  /*2930*/  IMAD R91, R81, 0x78, RZ ;  /* 0x00000078515b7824 */ /* 0x000fe400078e02ff */
[----:B0-----:R-:W-:Y:S01]  /*2940*/  FMUL R66, R89, R74 ;  /* 0x0000004a59427220 */ /* 0x001fe20000400000 */
[----:B------:R-:W-:-:S03]  /*2950*/  ISETP.GT.AND P4, PT, R0, RZ, P1 ;  /* 0x000000ff0000720c */ /* 0x000fc60000f84270 */
[----:B------:R-:W-:Y:S01]  /*2960*/  FFMA R66, R67, R72, R66 ;  /* 0x0000004843427223 */ /* 0x000fe20000000042 */
[----:B------:R-:W-:-:S04]  /*2970*/  IMAD.MOV.U32 R67, RZ, RZ, R97 ;  /* 0x000000ffff437224 */ /* 0x000fc800078e0061 */
[----:B------:R-:W-:-:S04]  /*2980*/  F2FP.F16.F32.PACK_AB R66, RZ, R66 ;  /* 0x00000042ff42723e */ /* 0x000fc800000000ff */
[----:B------:R-:W-:Y:S01]  /*2990*/  PRMT R88, R66, 0x7610, R88 ;  /* 0x0000761042587816 */ /* 0x000fe20000000058 */
[----:B------:R-:W-:-:S04]  /*29a0*/  IMAD.MOV.U32 R66, RZ, RZ, R90 ;  /* 0x000000ffff427224 */ /* 0x000fc800078e005a */
[----:B------:R0:W-:Y:S01]  /*29b0*/  @P2 STG.E.U16 desc[UR36][R78.64+0x2], R88 ;  /* 0x000002584e002986 */ /* 0x0001e2000c101524 */
[----:B------:R-:W-:Y:S05]  /*29c0*/  @!P4 BRA `(.L_x_40) ;  /* 0x000000000004c947 */ /* 0x000fea0003800000 */
[----:B------:R3:W5:Y:S02]  /*29d0*/  LDG.E.LTC128B.U16 R92, desc[UR36][R12.64+0x10] ;  /* 0x000010240c5c7981 */ /* 0x000764000c1e1520 */
.L_x_40:
[----:B------:R-:W-:Y:S05]  /*29e0*/  BSYNC B1 ;  /* 0x0000000000017941 */ /* 0x000fea0003800000 */
.L_x_39:
[----:B-----5:R-:W-:Y:S01]  /*29f0*/  HADD2.F32 R81, -RZ, R92.H0_H0 ;  /* 0x2000005cff517230 */ /* 0x020fe20000004100 */
[----:B------:R-:W-:Y:S01]  /*2a00*/  BSSY B1, `(.L_x_41) ;  /* 0x000000d000017945 */ /* 0x000fe20003800000 */
[----:B------:R-:W-:-:S04]  /*2a10*/  IMAD.WIDE.U32 R66, R80, 0x78, R66 ;  /* 0x0000007850427825 */ /* 0x000fc800078e0042 */
[----:B------:R-:W-:Y:S01]  /*2a20*/  FMUL R81, R81, R74 ;  /* 0x0000004a51517220 */ /* 0x000fe20000400000 */
[----:B------:R-:W-:Y:S01]  /*2a30*/  IMAD.IADD R97, R67, 0x1, R91 ;  /* 0x0000000143617824 */ /* 0x000fe200078e025b */
[----:B0-----:R-:W-:Y:S02]  /*2a40*/  IADD3 R88, P2, P5, R86, R66, R82 ;  /* 0x0000004256587210 */ /* 0x001fe40007d5e052 */
[----:B------:R-:W-:Y:S02]  /*2a50*/  FFMA R81, R68, R72, R81 ;  /* 0x0000004844517223 */ /* 0x000fe40000000051 */
[----:B------:R-:W-:Y:S02]  /*2a60*/  IADD3.X R89, R85, R97, R83, P2, P5 ;  /* 0x0000006155597210 */ /* 0x000fe400017ea453 */
[----:B------:R-:W-:Y:S02]  /*2a70*/  ISETP.GT.AND P2, PT, R6, 0x9, PT ;  /* 0x000000090600780c */ /* 0x000fe40003f44270 */
[----:B------:R-:W-:-:S02]  /*2a80*/  F2FP.F16.F32.PACK_AB R81, RZ, R81 ;  /* 0x00000051ff51723e */ /* 0x000fc400000000ff */
[----:B------:R-:W-:-:S03]  /*2a90*/  ISETP.GT.AND P5, PT, R0, RZ, P2 ;  /* 0x000000ff0000720c */ /* 0x000fc600017a4270 */
[----:B------:R0:W-:Y:S10]  /*2aa0*/  @P4 STG.E.U16 desc[UR36][R8.64+0x10], R81 ;  /* 0x0000105108004986 */ /* 0x0001f4000c101524 */
[----:B------:R-:W-:Y:S05]  /*2ab0*/  @!P5 BRA `(.L_x_42) ;  /* 0x000000000004d947 */ /* 0x000fea0003800000 */
[----:B------:R4:W5:Y:S02]  /*2ac0*/  LDG.E.LTC128B.U16 R92, desc[UR36][R12.64+0x12] ;  /* 0x000012240c5c7981 */ /* 0x000964000c1e1520 */
.L_x_42:
[----:B------:R-:W-:Y:S05]  /*2ad0*/  BSYNC B1 ;  /* 0x0000000000017941 */ /* 0x000fea0003800000 */
.L_x_41:
[----:B0----5:R-:W-:Y:S01]  /*2ae0*/  HADD2.F32 R81, -RZ, R92.H0_H0 ;  /* 0x2000005cff517230 */ /* 0x021fe20000004100 */
[----:B------:R-:W-:Y:S01]  /*2af0*/  ISETP.GT.AND P4, PT, R0, 0x8, P1 ;  /* 0x000000080000780c */ /* 0x000fe20000f84270 */
[----:B------:R-:W-:Y:S03]  /*2b00*/  BSSY B1, `(.L_x_43) ;  /* 0x0000007000017945 */ /* 0x000fe60003800000 */
[----:B------:R-:W-:-:S04]  /*2b10*/  FMUL R68, R81, R74 ;  /* 0x0000004a51447220 */ /* 0x000fc80000400000 */
[----:B------:R-:W-:-:S05]  /*2b20*/  FFMA R68, R69, R72, R68 ;  /* 0x0000004845447223 */ /* 0x000fca0000000044 */
[----:B------:R-:W-:-:S05]  /*2b30*/  F2FP.F16.F32.PACK_AB R68, RZ, R68 ;  /* 0x00000044ff44723e */ /* 0x000fca00000000ff */
[----:B------:R0:W-:Y:S01]  /*2b40*/  @P5 STG.E.U16 desc[UR36][R8.64+0x12], R68 ;  /* 0x0000124408005986 */ /* 0x0001e2000c101524 */
[----:B------:R-:W-:Y:S05]  /*2b50*/  @!P4 BRA `(.L_x_44) ;  /* 0x000000000004c947 */ /* 0x000fea0003800000 */
[----:B------:R0:W5:Y:S02]  /*2b60*/  LDG.E.LTC128B.U16 R92, desc[UR36][R64.64+0x10] ;  /* 0x00001024405c7981 */ /* 0x000164000c1e1520 */
.L_x_44:
[----:B------:R-:W-:Y:S05]  /*2b70*/  BSYNC B1 ;  /* 0x0000000000017941 */ /* 0x000fea0003800000 */
.L_x_43:
[----:B-----5:R-:W-:Y:S01]  /*2b80*/  HADD2.F32 R69, -RZ, R92.H0_H0 ;  /* 0x2000005cff457230 */ /* 0x020fe20000004100 */
        /* <DEDUP_REMOVED lines=8> */
.L_x_46:
[----:B------:R-:W-:Y:S05]  /*2c10*/  BSYNC B1 ;  /* 0x0000000000017941 */ /* 0x000fea0003800000 */
.L_x_45:
[----:B-----5:R-:W-:-:S05]  /*2c20*/  HADD2.F32 R67, -RZ, R92.H0_H0 ;  /* 0x2000005cff437230 */ /* 0x020fca0000004100 */
[----:B0-----:R-:W-:Y:S01]  /*2c30*/  FMUL R68, R67, R74 ;  /* 0x0000004a43447220 */ /* 0x001fe20000400000 */
[----:B------:R-:W-:-:S03]  /*2c40*/  IADD3 R67, P4, R86, R66, RZ ;  /* 0x0000004256437210 */ /* 0x000fc60007f9e0ff */
[----:B------:R-:W-:Y:S02]  /*2c50*/  FFMA R68, R71, R72, R68 ;  /* 0x0000004847447223 */ /* 0x000fe40000000044 */
[----:B------:R-:W-:Y:S01]  /*2c60*/  IMAD.X R84, R97, 0x1, R85, P4 ;  /* 0x0000000161547824 */ /* 0x000fe200020e0655 */
[C---:B------:R-:W-:Y:S02]  /*2c70*/  LEA R66, P4, R67.reuse, R14, 0x1 ;  /* 0x0000000e43427211 */ /* 0x040fe400078808ff */
[----:B------:R-:W-:Y:S02]  /*2c80*/  F2FP.F16.F32.PACK_AB R68, RZ, R68 ;  /* 0x00000044ff44723e */ /* 0x000fe400000000ff */
[----:B------:R-:W-:Y:S02]  /*2c90*/  LEA.HI.X R67, R67, R15, R84, 0x1, P4 ;  /* 0x0000000f43437211 */ /* 0x000fe400020f0c54 */
[----:B------:R-:W-:-:S05]  /*2ca0*/  PRMT R69, R68, 0x7610, R69 ;  /* 0x0000761044457816 */ /* 0x000fca0000000045 */
[----:B------:R0:W-:Y:S01]  /*2cb0*/  @P5 STG.E.U16 desc[UR36][R78.64+0x12], R69 ;  /* 0x000012454e005986 */ /* 0x0001e2000c101524 */
[----:B------:R-:W-:-:S13]  /*2cc0*/  ISETP.GT.AND P5, PT, R0, 0x80, P0 ;  /* 0x000000800000780c */ /* 0x000fda00007a4270 */
[----:B------:R1:W2:Y:S01]  /*2cd0*/  @P5 LDG.E.LTC128B.U16 R92, desc[UR36][R66.64] ;  /* 0x00000024425c5981 */ /* 0x0002a2000c1e1520 */
[----:B------:R-:W-:Y:S01]  /*2ce0*/  IMAD.WIDE.U32 R70, R80, 0x78, R82 ;  /* 0x0000007850467825 */ /* 0x000fe200078e0052 */
[----:B------:R-:W-:Y:S03]  /*2cf0*/  BSSY B1, `(.L_x_47) ;  /* 0x0000016000017945 */ /* 0x000fe60003800000 */
[----:B------:R-:W-:Y:S02]  /*2d00*/  IMAD.IADD R85, R91, 0x1, R71 ;  /* 0x000000015b557824 */ /* 0x000fe400078e0247 */
[----:B------:R-:W-:Y:S02]  /*2d10*/  IMAD.MOV.U32 R84, RZ, RZ, R70 ;  /* 0x000000ffff547224 */ /* 0x000fe400078e0046 */
[----:B------:R-:W-:Y:S02]  /*2d20*/  IMAD R91, R5, 0xf0, RZ ;  /* 0x000000f0055b7824 */ /* 0x000fe400078e02ff */
[----:B0-----:R-:W-:-:S04]  /*2d30*/  IMAD.WIDE.U32 R68, R76, R80, R84 ;  /* 0x000000504c447225 */ /* 0x001fc800078e0054 */
[----:B------:R-:W-:Y:S01]  /*2d40*/  IMAD.WIDE.U32 R86, R4, 0xf0, R78 ;  /* 0x000000f004567825 */ /* 0x000fe200078e004e */
[----:B------:R-:W-:-:S04]  /*2d50*/  IADD3 R68, P4, R10, R68, RZ ;  /* 0x000000440a447210 */ /* 0x000fc80007f9e0ff */
[----:B------:R-:W-:-:S03]  /*2d60*/  IADD3.X R69, R11, R95, R69, P4, !PT ;  /* 0x0000005f0b457210 */ /* 0x000fc600027fe445 */
[----:B------:R-:W-:-:S04]  /*2d70*/  IMAD.WIDE.U32 R68, R73, R20, R68 ;  /* 0x0000001449447225 */ /* 0x000fc800078e0044 */
[----:B------:R-:W-:Y:S01]  /*2d80*/  IMAD.IADD R5, R93, 0x1, R69 ;  /* 0x000000015d057824 */ /* 0x000fe200078e0245 */
[----:B-1----:R-:W-:Y:S01]  /*2d90*/  LEA R66, P4, R68, R14, 0x1 ;  /* 0x0000000e44427211 */ /* 0x002fe200078808ff */
[----:B------:R-:W-:-:S03]  /*2da0*/  IMAD.IADD R69, R87, 0x1, R91 ;  /* 0x0000000157457824 */ /* 0x000fc600078e025b */
[----:B------:R-:W-:Y:S01]  /*2db0*/  LEA.HI.X R67, R68, R15, R5, 0x1, P4 ;  /* 0x0000000f44437211 */ /* 0x000fe200020f0c05 */
[----:B------:R-:W-:Y:S01]  /*2dc0*/  @P5 IMAD.MOV.U32 R68, RZ, RZ, R86 ;  /* 0x000000ffff445224 */ /* 0x000fe200078e0056 */
[----:B------:R-:W-:Y:S01]  /*2dd0*/  ISETP.GT.AND P4, PT, R0, 0x80, P3 ;  /* 0x000000800000780c */ /* 0x000fe20001f84270 */
[----:B--2---:R-:W-:-:S05]  /*2de0*/  HADD2.F32 R81, -RZ, R92.H0_H0 ;  /* 0x2000005cff517230 */ /* 0x004fca0000004100 */
[----:B------:R-:W-:-:S04]  /*2df0*/  FMUL R81, R81, R74 ;  /* 0x0000004a51517220 */ /* 0x000fc80000400000 */
[----:B------:R-:W-:-:S05]  /*2e00*/  FFMA R81, R56, R72, R81 ;  /* 0x0000004838517223 */ /* 0x000fca0000000051 */
[----:B------:R-:W-:-:S05]  /*2e10*/  F2FP.F16.F32.PACK_AB R81, RZ, R81 ;  /* 0x00000051ff51723e */ /* 0x000fca00000000ff */
[----:B------:R0:W-:Y:S01]  /*2e20*/  @P5 STG.E.U16 desc[UR36][R68.64], R81 ;  /* 0x0000005144005986 */ /* 0x0001e2000c101524 */
[----:B------:R-:W-:Y:S05]  /*2e30*/  @!P4 BRA `(.L_x_48) ;  /* 0x000000000004c947 */ /* 0x000fea0003800000 */
[----:B------:R1:W5:Y:S02]  /*2e40*/  LDG.E.LTC128B.U16 R92, desc[UR36][R66.64+0x2] ;  /* 0x00000224425c7981 */ /* 0x000364000c1e1520 */
.L_x_48:
[----:B------:R-:W-:Y:S05]  /*2e50*/  BSYNC B1 ;  /* 0x0000000000017941 */ /* 0x000fea0003800000 */
.L_x_47:
[----:B-----5:R-:W-:Y:S01]  /*2e60*/  HADD2.F32 R5, -RZ, R92.H0_H0 ;  /* 0x2000005cff057230 */ /* 0x020fe20000004100 */
[----:B------:R-:W-:Y:S01]  /*2e70*/  IADD3 R70, P5, R82, R70, RZ ;  /* 0x0000004652467210 */ /* 0x000fe20007fbe0ff */
[----:B0-----:R-:W-:Y:S01]  /*2e80*/  @P4 IMAD.MOV.U32 R81, RZ, RZ, R69 ;  /* 0x000000ffff514224 */ /* 0x001fe200078e0045 */
[----:B------:R-:W-:Y:S01]  /*2e90*/  ISETP.GT.AND P0, PT, R0, 0x88, P0 ;  /* 0x000000880000780c */ /* 0x000fe20000704270 */
[----:B------:R-:W-:Y:S01]  /*2ea0*/  BSSY B1, `(.L_x_49) ;  /* 0x000000e000017945 */ /* 0x000fe20003800000 */
[----:B------:R-:W-:Y:S01]  /*2eb0*/  FMUL R56, R5, R74 ;  /* 0x0000004a05387220 */ /* 0x000fe20000400000 */
[----:B------:R-:W-:-:S03]  /*2ec0*/  IMAD.X R71, R85, 0x1, R83, P5 ;  /* 0x0000000155477824 */ /* 0x000fc600028e0653 */
[----:B------:R-:W-:Y:S01]  /*2ed0*/  FFMA R56, R57, R72, R56 ;  /* 0x0000004839387223 */ /* 0x000fe20000000038 */
[----:B------:R-:W-:-:S04]  /*2ee0*/  IMAD.WIDE.U32 R76, R76, R80, R70 ;  /* 0x000000504c4c7225 */ /* 0x000fc800078e0046 */
[----:B------:R-:W-:Y:S01]  /*2ef0*/  F2FP.F16.F32.PACK_AB R56, RZ, R56 ;  /* 0x00000038ff38723e */ /* 0x000fe200000000ff */
[----:B------:R-:W-:Y:S01]  /*2f00*/  @P4 IMAD.MOV.U32 R80, RZ, RZ, R86 ;  /* 0x000000ffff504224 */ /* 0x000fe200078e0056 */
[----:B------:R-:W-:Y:S02]  /*2f10*/  IADD3 R70, P5, R10, R76, RZ ;  /* 0x0000004c0a467210 */ /* 0x000fe40007fbe0ff */
[----:B------:R-:W-:-:S05]  /*2f20*/  PRMT R5, R56, 0x7610, R5 ;  /* 0x0000761038057816 */ /* 0x000fca0000000005 */
[----:B------:R0:W-:Y:S01]  /*2f30*/  @P4 STG.E.U16 desc[UR36][R80.64+0x2], R5 ;  /* 0x0000020550004986 */ /* 0x0001e2000c101524 */
[----:B------:R-:W-:-:S04]  /*2f40*/  LEA R56, P4, R88, R14, 0x1 ;  /* 0x0000000e58387211 */ /* 0x000fc800078808ff */
[----:B------:R-:W-:Y:S01]  /*2f50*/  LEA.HI.X R57, R88, R15, R89, 0x1, P4 ;  /* 0x0000000f58397211 */ /* 0x000fe200020f0c59 */
[----:B------:R-:W-:Y:S08]  /*2f60*/  @!P0 BRA `(.L_x_50) ;  /* 0x0000000000048947 */ /* 0x000ff00003800000 */
[----:B------:R2:W5:Y:S02]  /*2f70*/  LDG.E.LTC128B.U16 R92, desc[UR36][R56.64] ;  /* 0x00000024385c7981 */ /* 0x000564000c1e1520 */
.L_x_50:
[----:B------:R-:W-:Y:S05]  /*2f80*/  BSYNC B1 ;  /* 0x0000000000017941 */ /* 0x000fea0003800000 */
.L_x_49:
[----:B0----5:R-:W-:Y:S01]  /*2f90*/  HADD2.F32 R5, -RZ, R92.H0_H0 ;  /* 0x2000005cff057230 */ /* 0x021fe20000004100 */
[----:B------:R-:W-:Y:S01]  /*2fa0*/  IADD3 R10, P4, R7, R86, RZ ;  /* 0x00000056070a7210 */ /* 0x000fe20007f9e0ff */
[----:B------:R-:W-:Y:S01]  /*2fb0*/  BSSY B1, `(.L_x_51) ;  /* 0x000000e000017945 */ /* 0x000fe20003800000 */
[----:B------:R-:W-:Y:S02]  /*2fc0*/  IADD3.X R71, R11, R95, R77, P5, !PT ;  /* 0x0000005f0b477210 */ /* 0x000fe40002ffe44d */
[----:B------:R-:W-:Y:S01]  /*2fd0*/  FMUL R5, R5, R74 ;  /* 0x0000004a05057220 */ /* 0x000fe20000400000 */
[----:B------:R-:W-:Y:S01]  /*2fe0*/  IMAD.X R11, R69, 0x1, R21, P4 ;  /* 0x00000001450b7824 */ /* 0x000fe200020e0615 */
[----:B------:R-:W-:Y:S01]  /*2ff0*/  ISETP.GT.AND P3, PT, R0, 0x88, P3 ;  /* 0x000000880000780c */ /* 0x000fe20001f64270 */
[----:B--2---:R-:W-:-:S04]  /*3000*/  IMAD.WIDE.U32 R56, R73, R20, R70 ;  /* 0x0000001449387225 */ /* 0x004fc800078e0046 */
[----:B------:R-:W-:Y:S01]  /*3010*/  FFMA R5, R58, R72, R5 ;  /* 0x000000483a057223 */ /* 0x000fe20000000005 */
[----:B------:R-:W-:Y:S01]  /*3020*/  IMAD.IADD R20, R93, 0x1, R57 ;  /* 0x000000015d147824 */ /* 0x000fe200078e0239 */
[----:B------:R-:W-:-:S03]  /*3030*/  LEA R14, P5, R56, R14, 0x1 ;  /* 0x0000000e380e7211 */ /* 0x000fc600078a08ff */
[----:B------:R-:W-:Y:S02]  /*3040*/  F2FP.F16.F32.PACK_AB R5, RZ, R5 ;  /* 0x00000005ff05723e */ /* 0x000fe400000000ff */
[----:B------:R-:W-:-:S03]  /*3050*/  LEA.HI.X R15, R56, R15, R20, 0x1, P5 ;  /* 0x0000000f380f7211 */ /* 0x000fc600028f0c14 */
[----:B------:R0:W-:Y:S01]  /*3060*/  @P0 STG.E.U16 desc[UR36][R10.64], R5 ;  /* 0x000000050a000986 */ /* 0x0001e2000c101524 */
[----:B------:R-:W-:Y:S05]  /*3070*/  @!P3 BRA `(.L_x_52) ;  /* 0x000000000004b947 */ /* 0x000fea0003800000 */
[----:B------:R2:W5:Y:S02]  /*3080*/  LDG.E.LTC128B.U16 R92, desc[UR36][R14.64+0x2] ;  /* 0x000002240e5c7981 */ /* 0x000564000c1e1520 */
.L_x_52:
[----:B------:R-:W-:Y:S05]  /*3090*/  BSYNC B1 ;  /* 0x0000000000017941 */ /* 0x000fea0003800000 */
.L_x_51:
        /* <DEDUP_REMOVED lines=9> */
.L_x_54:
[----:B------:R-:W-:Y:S05]  /*3130*/  BSYNC B1 ;  /* 0x0000000000017941 */ /* 0x000fea0003800000 */
.L_x_53:
[----:B-----5:R-:W-:Y:S01]  /*3140*/  HADD2.F32 R5, -RZ, R92.H0_H0 ;  /* 0x2000005cff057230 */ /* 0x020fe20000004100 */
[----:B------:R-:W-:Y:S01]  /*3150*/  ISETP.GT.AND P3, PT, R0, 0x80, P2 ;  /* 0x000000800000780c */ /* 0x000fe20001764270 */
[----:B------:R-:W-:Y:S01]  /*3160*/  @P0 IMAD.MOV.U32 R56, RZ, RZ, R86 ;  /* 0x000000ffff380224 */ /* 0x000fe200078e0056 */
[----:B------:R-:W-:Y:S01]  /*3170*/  BSSY B1, `(.L_x_55) ;  /* 0x0000008000017945 */ /* 0x000fe20003800000 */
[----:B------:R-:W-:Y:S02]  /*3180*/  @P0 IMAD.MOV.U32 R57, RZ, RZ, R69 ;  /* 0x000000ffff390224 */ /* 0x000fe400078e0045 */
[----:B------:R-:W-:-:S04]  /*3190*/  FMUL R5, R5, R74 ;  /* 0x0000004a05057220 */ /* 0x000fc80000400000 */
[----:B------:R-:W-:-:S05]  /*31a0*/  FFMA R5, R60, R72, R5 ;  /* 0x000000483c057223 */ /* 0x000fca0000000005 */
[----:B------:R-:W-:-:S05]  /*31b0*/  F2FP.F16.F32.PACK_AB R5, RZ, R5 ;  /* 0x00000005ff05723e */ /* 0x000fca00000000ff */
[----:B------:R0:W-:Y:S01]  /*31c0*/  @P0 STG.E.U16 desc[UR36][R56.64+0x10], R5 ;  /* 0x0000100538000986 */ /* 0x0001e2000c101524 */
[----:B------:R-:W-:Y:S05]  /*31d0*/  @!P3 BRA `(.L_x_56) ;  /* 0x000000000004b947 */ /* 0x000fea0003800000 */
[----:B------:R0:W5:Y:S02]  /*31e0*/  LDG.E.LTC128B.U16 R92, desc[UR36][R66.64+0x12] ;  /* 0x00001224425c7981 */ /* 0x000164000c1e1520 */
.L_x_56:
[----:B------:R-:W-:Y:S05]  /*31f0*/  BSYNC B1 ;  /* 0x0000000000017941 */ /* 0x000fea0003800000 */
.L_x_55:
[----:B0----5:R-:W-:Y:S01]  /*3200*/  HADD2.F32 R5, -RZ, R92.H0_H0 ;  /* 0x2000005cff057230 */ /* 0x021fe20000004100 */
[----:B------:R-:W-:Y:S01]  /*3210*/  ISETP.GT.AND P1, PT, R0, 0x88, P1 ;  /* 0x000000880000780c */ /* 0x000fe20000f24270 */
[----:B------:R-:W-:Y:S01]  /*3220*/  @P3 IMAD.MOV.U32 R68, RZ, RZ, R86 ;  /* 0x000000ffff443224 */ /* 0x000fe200078e0056 */
[----:B------:R-:W-:Y:S02]  /*3230*/  BSSY B1, `(.L_x_57) ;  /* 0x0000007000017945 */ /* 0x000fe40003800000 */
[----:B------:R-:W-:-:S04]  /*3240*/  FMUL R20, R5, R74 ;  /* 0x0000004a05147220 */ /* 0x000fc80000400000 */
[----:B------:R-:W-:-:S05]  /*3250*/  FFMA R20, R61, R72, R20 ;  /* 0x000000483d147223 */ /* 0x000fca0000000014 */
[----:B------:R-:W-:-:S05]  /*3260*/  F2FP.F16.F32.PACK_AB R20, RZ, R20 ;  /* 0x00000014ff14723e */ /* 0x000fca00000000ff */
[----:B------:R0:W-:Y:S01]  /*3270*/  @P3 STG.E.U16 desc[UR36][R68.64+0x12], R20 ;  /* 0x0000121444003986 */ /* 0x0001e2000c101524 */
[----:B------:R-:W-:Y:S05]  /*3280*/  @!P1 BRA `(.L_x_58) ;  /* 0x0000000000049947 */ /* 0x000fea0003800000 */
[----:B------:R0:W5:Y:S02]  /*3290*/  LDG.E.LTC128B.U16 R92, desc[UR36][R14.64+0x10] ;  /* 0x000010240e5c7981 */ /* 0x000164000c1e1520 */
.L_x_58:
[----:B------:R-:W-:Y:S05]  /*32a0*/  BSYNC B1 ;  /* 0x0000000000017941 */ /* 0x000fea0003800000 */
.L_x_57:
        /* <DEDUP_REMOVED lines=9> */
.L_x_60:
[----:B------:R-:W-:Y:S05]  /*3340*/  BSYNC B1 ;  /* 0x0000000000017941 */ /* 0x000fea0003800000 */
.L_x_59:
[----:B0----5:R-:W-:Y:S01]  /*3350*/  HADD2.F32 R5, -RZ, R92.H0_H0 ;  /* 0x2000005cff057230 */ /* 0x021fe20000004100 */
[----:B------:R-:W-:Y:S01]  /*3360*/  ISETP.GT.AND P3, PT, R6, 0x10, PT ;  /* 0x000000100600780c */ /* 0x000fe20003f64270 */
[----:B------:R-:W-:Y:S03]  /*3370*/  BSSY B1, `(.L_x_61) ;  /* 0x0000008000017945 */ /* 0x000fe60003800000 */
[----:B------:R-:W-:Y:S01]  /*3380*/  FMUL R20, R5, R74 ;  /* 0x0000004a05147220 */ /* 0x000fe20000400000 */
[----:B------:R-:W-:-:S03]  /*3390*/  ISETP.GT.AND P0, PT, R0, RZ, P3 ;  /* 0x000000ff0000720c */ /* 0x000fc60001f04270 */
[----:B------:R-:W-:-:S05]  /*33a0*/  FFMA R20, R63, R72, R20 ;  /* 0x000000483f147223 */ /* 0x000fca0000000014 */
[----:B------:R-:W-:-:S05]  /*33b0*/  F2FP.F16.F32.PACK_AB R20, RZ, R20 ;  /* 0x00000014ff14723e */ /* 0x000fca00000000ff */
[----:B------:R0:W-:Y:S01]  /*33c0*/  @P2 STG.E.U16 desc[UR36][R10.64+0x12], R20 ;  /* 0x000012140a002986 */ /* 0x0001e2000c101524 */
[----:B------:R-:W-:Y:S05]  /*33d0*/  @!P0 BRA `(.L_x_62) ;  /* 0x0000000000048947 */ /* 0x000fea0003800000 */
[----:B------:R0:W5:Y:S02]  /*33e0*/  LDG.E.LTC128B.U16 R92, desc[UR36][R12.64+0x20] ;  /* 0x000020240c5c7981 */ /* 0x000164000c1e1520 */
.L_x_62:
[----:B------:R-:W-:Y:S05]  /*33f0*/  BSYNC B1 ;  /* 0x0000000000017941 */ /* 0x000fea0003800000 */
.L_x_61:
[----:B-----5:R-:W-:Y:S01]  /*3400*/  HADD2.F32 R5, -RZ, R92.H0_H0 ;  /* 0x2000005cff057230 */ /* 0x020fe20000004100 */
        /* <DEDUP_REMOVED lines=9> */
.L_x_64:
[----:B------:R-:W-:Y:S05]  /*34a0*/  BSYNC B1 ;  /* 0x0000000000017941 */ /* 0x000fea0003800000 */
.L_x_63:
        /* <DEDUP_REMOVED lines=9> */
.L_x_66:
[----:B------:R-:W-:Y:S05]  /*3540*/  BSYNC B1 ;  /* 0x0000000000017941 */ /* 0x000fea0003800000 */
.L_x_65:
        /* <DEDUP_REMOVED lines=9> */
.L_x_68:
[----:B------:R-:W-:Y:S05]  /*35e0*/  BSYNC B1 ;  /* 0x0000000000017941 */ /* 0x000fea0003800000 */
.L_x_67:
        /* <DEDUP_REMOVED lines=10> */
.L_x_70:
[----:B------:R-:W-:Y:S05]  /*3690*/  BSYNC B1 ;  /* 0x0000000000017941 */ /* 0x000fea0003800000 */
.L_x_69:
        /* <DEDUP_REMOVED lines=10> */
.L_x_72:
[----:B------:R-:W-:Y:S05]  /*3740*/  BSYNC B1 ;  /* 0x0000000000017941 */ /* 0x000fea0003800000 */
.L_x_71:
        /* <DEDUP_REMOVED lines=9> */
.L_x_74:
[----:B------:R-:W-:Y:S05]  /*37e0*/  BSYNC B1 ;  /* 0x0000000000017941 */ /* 0x000fea0003800000 */
.L_x_73:
        /* <DEDUP_REMOVED lines=9> */
.L_x_76:
[----:B------:R-:W-:Y:S05]  /*3880*/  BSYNC B1 ;  /* 0x0000000000017941 */ /* 0x000fea0003800000 */
.L_x_75:
        /* <DEDUP_REMOVED lines=9> */
.L_x_78:
[----:B------:R-:W-:Y:S05]  /*3920*/  BSYNC B1 ;  /* 0x0000000000017941 */ /* 0x000fea0003800000 */
.L_x_77:
[----:B-----5:R-:W-:Y:S01]  /*3930*/  HADD2.F32 R5, -RZ, R92.H0_H0 ;  /* 0x2000005cff057230 */ /* 0x020fe20000004100 */
[----:B------:R-:W-:Y:S01]  /*3940*/  ISETP.GT.AND P4, PT, R0, 0x80, P2 ;  /* 0x000000800000780c */ /* 0x000fe20001784270 */
[----:B0-----:R-:W-:Y:S01]  /*3950*/  IMAD.WIDE.U32 R10, R4, 0xf0, R78 ;  /* 0x000000f0040a7825 */ /* 0x001fe200078e004e */
[----:B------:R-:W-:Y:S03]  /*3960*/  BSSY B1, `(.L_x_79) ;  /* 0x000000a000017945 */ /* 0x000fe60003800000 */
[----:B------:R-:W-:-:S04]  /*3970*/  FMUL R5, R5, R74 ;  /* 0x0000004a05057220 */ /* 0x000fc80000400000 */
[----:B------:R-:W-:-:S05]  /*3980*/  FFMA R5, R40, R72, R5 ;  /* 0x0000004828057223 */ /* 0x000fca0000000005 */
[----:B------:R-:W-:Y:S01]  /*3990*/  F2FP.F16.F32.PACK_AB R4, RZ, R5 ;  /* 0x00000005ff04723e */ /* 0x000fe200000000ff */
[----:B------:R-:W-:-:S03]  /*39a0*/  IMAD.IADD R5, R91, 0x1, R11 ;  /* 0x000000015b057824 */ /* 0x000fc600078e020b */
[----:B------:R-:W-:Y:S01]  /*39b0*/  PRMT R20, R4, 0x7610, R20 ;  /* 0x0000761004147816 */ /* 0x000fe20000000014 */
[----:B------:R-:W-:-:S05]  /*39c0*/  IMAD.MOV.U32 R4, RZ, RZ, R10 ;  /* 0x000000ffff047224 */ /* 0x000fca00078e000a */
[----:B------:R0:W-:Y:S01]  /*39d0*/  @P5 STG.E.U16 desc[UR36][R4.64+0x20], R20 ;  /* 0x0000201404005986 */ /* 0x0001e2000c101524 */
[----:B------:R-:W-:Y:S05]  /*39e0*/  @!P4 BRA `(.L_x_80) ;  /* 0x000000000004c947 */ /* 0x000fea0003800000 */
[----:B------:R0:W5:Y:S02]  /*39f0*/  LDG.E.LTC128B.U16 R92, desc[UR36][R66.64+0x22] ;  /* 0x00002224425c7981 */ /* 0x000164000c1e1520 */
.L_x_80:
[----:B------:R-:W-:Y:S05]  /*3a00*/  BSYNC B1 ;  /* 0x0000000000017941 */ /* 0x000fea0003800000 */
.L_x_79:
[----:B-----5:R-:W-:Y:S01]  /*3a10*/  HADD2.F32 R49, -RZ, R92.H0_H0 ;  /* 0x2000005cff317230 */ /* 0x020fe20000004100 */
[----:B------:R-:W-:Y:S01]  /*3a20*/  ISETP.GT.AND P3, PT, R0, 0x88, P3 ;  /* 0x000000880000780c */ /* 0x000fe20001f64270 */
[----:B------:R-:W-:Y:S03]  /*3a30*/  BSSY B1, `(.L_x_81) ;  /* 0x0000007000017945 */ /* 0x000fe60003800000 */
[----:B0-----:R-:W-:-:S04]  /*3a40*/  FMUL R20, R49, R74 ;  /* 0x0000004a31147220 */ /* 0x001fc80000400000 */
[----:B------:R-:W-:-:S05]  /*3a50*/  FFMA R20, R41, R72, R20 ;  /* 0x0000004829147223 */ /* 0x000fca0000000014 */
[----:B------:R-:W-:-:S05]  /*3a60*/  F2FP.F16.F32.PACK_AB R20, RZ, R20 ;  /* 0x00000014ff14723e */ /* 0x000fca00000000ff */
[----:B------:R0:W-:Y:S01]  /*3a70*/  @P4 STG.E.U16 desc[UR36][R4.64+0x22], R20 ;  /* 0x0000221404004986 */ /* 0x0001e2000c101524 */
[----:B------:R-:W-:Y:S05]  /*3a80*/  @!P3 BRA `(.L_x_82) ;  /* 0x000000000004b947 */ /* 0x000fea0003800000 */
[----:B------:R0:W5:Y:S02]  /*3a90*/  LDG.E.LTC128B.U16 R92, desc[UR36][R14.64+0x20] ;  /* 0x000020240e5c7981 */ /* 0x000164000c1e1520 */
.L_x_82:
[----:B------:R-:W-:Y:S05]  /*3aa0*/  BSYNC B1 ;  /* 0x0000000000017941 */ /* 0x000fea0003800000 */
.L_x_81:
[----:B-----5:R-:W-:Y:S01]  /*3ab0*/  HADD2.F32 R11, -RZ, R92.H0_H0 ;  /* 0x2000005cff0b7230 */ /* 0x020fe20000004100 */
[----:B------:R-:W-:Y:S01]  /*3ac0*/  IADD3 R10, P4, R7, R10, RZ ;  /* 0x0000000a070a7210 */ /* 0x000fe20007f9e0ff */
[----:B------:R-:W-:Y:S01]  /*3ad0*/  BSSY B1, `(.L_x_83) ;  /* 0x0000009000017945 */ /* 0x000fe20003800000 */
[----:B------:R-:W-:Y:S02]  /*3ae0*/  ISETP.GT.AND P2, PT, R0, 0x88, P2 ;  /* 0x000000880000780c */ /* 0x000fe40001744270 */
[----:B------:R-:W-:-:S04]  /*3af0*/  FMUL R11, R11, R74 ;  /* 0x0000004a0b0b7220 */ /* 0x000fc80000400000 */
[----:B------:R-:W-:-:S05]  /*3b00*/  FFMA R11, R42, R72, R11 ;  /* 0x000000482a0b7223 */ /* 0x000fca000000000b */
[----:B------:R-:W-:Y:S01]  /*3b10*/  F2FP.F16.F32.PACK_AB R7, RZ, R11 ;  /* 0x0000000bff07723e */ /* 0x000fe200000000ff */
[----:B------:R-:W-:-:S05]  /*3b20*/  IMAD.X R11, R21, 0x1, R5, P4 ;  /* 0x00000001150b7824 */ /* 0x000fca00020e0605 */
[----:B------:R0:W-:Y:S01]  /*3b30*/  @P3 STG.E.U16 desc[UR36][R10.64+0x20], R7 ;  /* 0x000020070a003986 */ /* 0x0001e2000c101524 */
[----:B------:R-:W-:Y:S05]  /*3b40*/  @!P2 BRA `(.L_x_84) ;  /* 0x000000000004a947 */ /* 0x000fea0003800000 */
[----:B------:R0:W5:Y:S02]  /*3b50*/  LDG.E.LTC128B.U16 R92, desc[UR36][R14.64+0x22] ;  /* 0x000022240e5c7981 */ /* 0x000164000c1e1520 */
.L_x_84:
[----:B------:R-:W-:Y:S05]  /*3b60*/  BSYNC B1 ;  /* 0x0000000000017941 */ /* 0x000fea0003800000 */
.L_x_83:
        /* <DEDUP_REMOVED lines=9> */
.L_x_86:
[----:B------:R-:W-:Y:S05]  /*3c00*/  BSYNC B1 ;  /* 0x0000000000017941 */ /* 0x000fea0003800000 */
.L_x_85:
        /* <DEDUP_REMOVED lines=9> */
.L_x_88:
[----:B------:R-:W-:Y:S05]  /*3ca0*/  BSYNC B1 ;  /* 0x0000000000017941 */ /* 0x000fea0003800000 */
.L_x_87:
        /* <DEDUP_REMOVED lines=9> */
.L_x_90:
[----:B------:R-:W-:Y:S05]  /*3d40*/  BSYNC B1 ;  /* 0x0000000000017941 */ /* 0x000fea0003800000 */
.L_x_89:
        /* <DEDUP_REMOVED lines=9> */
.L_x_92:
[----:B------:R-:W-:Y:S05]  /*3de0*/  BSYNC B1 ;  /* 0x0000000000017941 */ /* 0x000fea0003800000 */
.L_x_91:
        /* <DEDUP_REMOVED lines=10> */
.L_x_94:
[----:B------:R-:W-:Y:S05]  /*3e90*/  BSYNC B1 ;  /* 0x0000000000017941 */ /* 0x000fea0003800000 */
.L_x_93:
        /* <DEDUP_REMOVED lines=10> */
.L_x_96:
[----:B------:R-:W-:Y:S05]  /*3f40*/  BSYNC B1 ;  /* 0x0000000000017941 */ /* 0x000fea0003800000 */
.L_x_95:
        /* <DEDUP_REMOVED lines=9> */
.L_x_98:
[----:B------:R-:W-:Y:S05]  /*3fe0*/  BSYNC B1 ;  /* 0x0000000000017941 */ /* 0x000fea0003800000 */
.L_x_97:
        /* <DEDUP_REMOVED lines=9> */
.L_x_100:
[----:B------:R-:W-:Y:S05]  /*4080*/  BSYNC B1 ;  /* 0x0000000000017941 */ /* 0x000fea0003800000 */
.L_x_99:
        /* <DEDUP_REMOVED lines=10> */
.L_x_102:
[----:B------:R-:W-:Y:S05]  /*4130*/  BSYNC B1 ;  /* 0x0000000000017941 */ /* 0x000fea0003800000 */
.L_x_101:
        /* <DEDUP_REMOVED lines=10> */
.L_x_104:
[----:B------:R-:W-:Y:S05]  /*41e0*/  BSYNC B1 ;  /* 0x0000000000017941 */ /* 0x000fea0003800000 */
.L_x_103:
        /* <DEDUP_REMOVED lines=9> */
.L_x_106:
[----:B------:R-:W-:Y:S05]  /*4280*/  BSYNC B1 ;  /* 0x0000000000017941 */ /* 0x000fea0003800000 */
.L_x_105:
        /* <DEDUP_REMOVED lines=9> */
.L_x_108:
[----:B------:R-:W-:Y:S05]  /*4320*/  BSYNC B1 ;  /* 0x0000000000017941 */ /* 0x000fea0003800000 */
.L_x_107:
        /* <DEDUP_REMOVED lines=9> */
.L_x_110:
[----:B------:R-:W-:Y:S05]  /*43c0*/  BSYNC B1 ;  /* 0x0000000000017941 */ /* 0x000fea0003800000 */
.L_x_109:
        /* <DEDUP_REMOVED lines=9> */
.L_x_112:
[----:B------:R-:W-:Y:S05]  /*4460*/  BSYNC B1 ;  /* 0x0000000000017941 */ /* 0x000fea0003800000 */
.L_x_111:
        /* <DEDUP_REMOVED lines=9> */
.L_x_114:
[----:B------:R-:W-:Y:S05]  /*4500*/  BSYNC B1 ;  /* 0x0000000000017941 */ /* 0x000fea0003800000 */
.L_x_113:
        /* <DEDUP_REMOVED lines=9> */
.L_x_116:
[----:B------:R-:W-:Y:S05]  /*45a0*/  BSYNC B1 ;  /* 0x0000000000017941 */ /* 0x000fea0003800000 */
.L_x_115:
        /* <DEDUP_REMOVED lines=9> */
.L_x_118:
[----:B------:R-:W-:Y:S05]  /*4640*/  BSYNC B1 ;  /* 0x0000000000017941 */ /* 0x000fea0003800000 */
.L_x_117:
        /* <DEDUP_REMOVED lines=9> */
.L_x_120:
[----:B------:R-:W-:Y:S05]  /*46e0*/  BSYNC B1 ;  /* 0x0000000000017941 */ /* 0x000fea0003800000 */
.L_x_119:
        /* <DEDUP_REMOVED lines=9> */
.L_x_122:
[----:B------:R-:W-:Y:S05]  /*4780*/  BSYNC B1 ;  /* 0x0000000000017941 */ /* 0x000fea0003800000 */
.L_x_121:
        /* <DEDUP_REMOVED lines=9> */
.L_x_124:
[----:B------:R-:W-:Y:S05]  /*4820*/  BSYNC B1 ;  /* 0x0000000000017941 */ /* 0x000fea0003800000 */
.L_x_123:
[----:B------:R-:W-:Y:S05]  /*4830*/  @!P0 BRA `(.L_x_125) ;  /* 0x0000000c00a08947 */ /* 0x000fea0003800000 */
[----:B0----5:R-:W-:-:S05]  /*4840*/  HADD2.F32 R5, -RZ, R92.H0_H0 ;  /* 0x2000005cff057230 */ /* 0x021fca0000004100 */
[----:B------:R-:W-:-:S04]  /*4850*/  FMUL R0, R5, R74 ;  /* 0x0000004a05007220 */ /* 0x000fc80000400000 */
[----:B------:R-:W-:-:S05]  /*4860*/  FFMA R0, R31, R72, R0 ;  /* 0x000000481f007223 */ /* 0x000fca0000000000 */
[----:B------:R-:W-:-:S05]  /*4870*/  F2FP.F16.F32.PACK_AB R0, RZ, R0 ;  /* 0x00000000ff00723e */ /* 0x000fca00000000ff */
[----:B------:R0:W-:Y:S01]  /*4880*/  STG.E.U16 desc[UR36][R10.64+0x52], R0 ;  /* 0x000052000a007986 */ /* 0x0001e2000c101524 */
[----:B------:R-:W-:Y:S05]  /*4890*/  BRA `(.L_x_125) ;  /* 0x0000000c00887947 */ /* 0x000fea0003800000 */
.L_x_34:
[----:B------:R-:W-:Y:S01]  /*48a0*/  ULDC.64 UR4, c[0x0][0x5c0] ;  /* 0x0001700000047ab9 */ /* 0x000fe20000000a00 */
[-C--:B------:R-:W-:Y:S01]  /*48b0*/  FMUL R64, R64, R72.reuse ;  /* 0x0000004840407220 */ /* 0x080fe20000400000 */
[----:B------:R-:W-:Y:S01]  /*48c0*/  LEA R8, P2, R82, UR4, 0x1 ;  /* 0x0000000452087c11 */ /* 0x000fe2000f8408ff */
[----:B------:R-:W-:Y:S01]  /*48d0*/  IMAD.SHL.U32 R73, R4, 0x10, RZ ;  /* 0x0000001004497824 */ /* 0x000fe200078e00ff */
[----:B------:R-:W-:Y:S01]  /*48e0*/  ISETP.GT.AND P3, PT, R6, 0x1, PT ;  /* 0x000000010600780c */ /* 0x000fe20003f64270 */
[----:B------:R-:W-:Y:S01]  /*48f0*/  FMUL R65, R65, R72 ;  /* 0x0000004841417220 */ /* 0x000fe20000400000 */
[----:B------:R-:W-:Y:S01]  /*4900*/  F2FP.F16.F32.PACK_AB R64, RZ, R64 ;  /* 0x00000040ff40723e */ /* 0x000fe200000000ff */
[-C--:B------:R-:W-:Y:S01]  /*4910*/  FMUL R67, R67, R72.reuse ;  /* 0x0000004843437220 */ /* 0x080fe20000400000 */
[----:B------:R-:W-:Y:S01]  /*4920*/  LEA.HI.X R9, R82, UR5, R89, 0x1, P2 ;  /* 0x0000000552097c11 */ /* 0x000fe200090f0c59 */
[-C--:B------:R-:W-:Y:S01]  /*4930*/  FMUL R66, R66, R72.reuse ;  /* 0x0000004842427220 */ /* 0x080fe20000400000 */
[----:B------:R-:W-:Y:S01]  /*4940*/  ISETP.GT.AND P2, PT, R0, RZ, P3 ;  /* 0x000000ff0000720c */ /* 0x000fe20001f44270 */
[-C--:B------:R-:W-:Y:S01]  /*4950*/  FMUL R69, R69, R72.reuse ;  /* 0x0000004845457220 */ /* 0x080fe20000400000 */
[----:B------:R-:W-:Y:S01]  /*4960*/  SHF.L.U64.HI R7, R4, 0x4, R5 ;  /* 0x0000000404077819 */ /* 0x000fe20000010205 */
[----:B------:R-:W-:Y:S01]  /*4970*/  @P1 STG.E.U16 desc[UR36][R8.64], R64 ;  /* 0x0000004008001986 */ /* 0x000fe2000c101524 */
[----:B------:R-:W-:Y:S01]  /*4980*/  ISETP.GT.AND P1, PT, R0, 0x8, P3 ;  /* 0x000000080000780c */ /* 0x000fe20001f24270 */
[----:B------:R-:W-:Y:S01]  /*4990*/  FMUL R68, R68, R72 ;  /* 0x0000004844447220 */ /* 0x000fe20000400000 */
[----:B------:R-:W-:Y:S01]  /*49a0*/  IADD3 R14, P4, R73, R8, RZ ;  /* 0x00000008490e7210 */ /* 0x000fe20007f9e0ff */
[-C--:B------:R-:W-:Y:S01]  /*49b0*/  FMUL R71, R71, R72.reuse ;  /* 0x0000004847477220 */ /* 0x080fe20000400000 */
[----:B------:R-:W-:Y:S01]  /*49c0*/  F2FP.F16.F32.PACK_AB R65, RZ, R65 ;  /* 0x00000041ff41723e */ /* 0x000fe200000000ff */
[----:B------:R-:W-:Y:S01]  /*49d0*/  FMUL R70, R70, R72 ;  /* 0x0000004846467220 */ /* 0x000fe20000400000 */
[----:B------:R-:W-:Y:S01]  /*49e0*/  F2FP.F16.F32.PACK_AB R67, RZ, R67 ;  /* 0x00000043ff43723e */ /* 0x000fe200000000ff */
[----:B------:R-:W-:Y:S01]  /*49f0*/  IMAD.X R15, R7, 0x1, R9, P4 ;  /* 0x00000001070f7824 */ /* 0x000fe200020e0609 */
[----:B------:R-:W-:Y:S01]  /*4a00*/  ISETP.GT.AND P5, PT, R0, 0x8, P0 ;  /* 0x000000080000780c */ /* 0x000fe200007a4270 */
[----:B------:R-:W-:Y:S01]  /*4a10*/  @P2 STG.E.U16 desc[UR36][R8.64+0x2], R65 ;  /* 0x0000024108002986 */ /* 0x000fe2000c101524 */
[----:B------:R-:W-:Y:S01]  /*4a20*/  F2FP.F16.F32.PACK_AB R66, RZ, R66 ;  /* 0x00000042ff42723e */ /* 0x000fe200000000ff */
[----:B------:R-:W-:Y:S01]  /*4a30*/  FMUL R56, R56, R72 ;  /* 0x0000004838387220 */ /* 0x000fe20000400000 */
[C---:B------:R-:W-:Y:S01]  /*4a40*/  ISETP.GT.AND P2, PT, R6.reuse, 0x8, PT ;  /* 0x000000080600780c */ /* 0x040fe20003f44270 */
[----:B------:R-:W-:Y:S01]  /*4a50*/  @P1 STG.E.U16 desc[UR36][R14.64+0x2], R67 ;  /* 0x000002430e001986 */ /* 0x000fe2000c101524 */
[----:B------:R-:W-:Y:S01]  /*4a60*/  ISETP.GT.AND P1, PT, R6, 0x9, PT ;  /* 0x000000090600780c */ /* 0x000fe20003f24270 */
[----:B------:R-:W-:Y:S01]  /*4a70*/  IMAD R5, R5, 0xf0, RZ ;  /* 0x000000f005057824 */ /* 0x000fe200078e02ff */
[----:B------:R-:W-:Y:S01]  /*4a80*/  F2FP.F16.F32.PACK_AB R69, RZ, R69 ;  /* 0x00000045ff45723e */ /* 0x000fe200000000ff */
[----:B------:R-:W-:Y:S01]  /*4a90*/  IMAD.WIDE.U32 R10, R4, 0xf0, R14 ;  /* 0x000000f0040a7825 */ /* 0x000fe200078e000e */
[----:B------:R-:W-:-:S03]  /*4aa0*/  ISETP.GT.AND P4, PT, R0, RZ, P1 ;  /* 0x000000ff0000720c */ /* 0x000fc60000f84270 */
[----:B------:R-:W-:Y:S01]  /*4ab0*/  FMUL R57, R57, R72 ;  /* 0x0000004839397220 */ /* 0x000fe20000400000 */
[----:B------:R-:W-:Y:S01]  /*4ac0*/  F2FP.F16.F32.PACK_AB R68, RZ, R68 ;  /* 0x00000044ff44723e */ /* 0x000fe200000000ff */
[----:B------:R-:W-:Y:S01]  /*4ad0*/  @P5 STG.E.U16 desc[UR36][R14.64], R66 ;  /* 0x000000420e005986 */ /* 0x000fe2000c101524 */
[----:B------:R-:W-:Y:S01]  /*4ae0*/  ISETP.GT.AND P5, PT, R0, RZ, P2 ;  /* 0x000000ff0000720c */ /* 0x000fe200017a4270 */
[----:B------:R-:W-:Y:S01]  /*4af0*/  IMAD.IADD R11, R5, 0x1, R11 ;  /* 0x00000001050b7824 */ /* 0x000fe200078e020b */
[----:B------:R-:W-:Y:S01]  /*4b00*/  F2FP.F16.F32.PACK_AB R71, RZ, R71 ;  /* 0x00000047ff47723e */ /* 0x000fe200000000ff */
[----:B------:R-:W-:Y:S01]  /*4b10*/  FMUL R58, R58, R72 ;  /* 0x000000483a3a7220 */ /* 0x000fe20000400000 */
[----:B------:R-:W-:Y:S01]  /*4b20*/  F2FP.F16.F32.PACK_AB R70, RZ, R70 ;  /* 0x00000046ff46723e */ /* 0x000fe200000000ff */
[----:B------:R-:W-:Y:S01]  /*4b30*/  FMUL R59, R59, R72 ;  /* 0x000000483b3b7220 */ /* 0x000fe20000400000 */
[----:B------:R-:W-:Y:S01]  /*4b40*/  F2FP.F16.F32.PACK_AB R56, RZ, R56 ;  /* 0x00000038ff38723e */ /* 0x000fe200000000ff */
[-C--:B------:R-:W-:Y:S01]  /*4b50*/  FMUL R60, R60, R72.reuse ;  /* 0x000000483c3c7220 */ /* 0x080fe20000400000 */
[----:B------:R-:W-:Y:S01]  /*4b60*/  F2FP.F16.F32.PACK_AB R57, RZ, R57 ;  /* 0x00000039ff39723e */ /* 0x000fe200000000ff */
[----:B------:R-:W-:Y:S01]  /*4b70*/  @P4 STG.E.U16 desc[UR36][R8.64+0x12], R69 ;  /* 0x0000124508004986 */ /* 0x000fe2000c101524 */
[C---:B------:R-:W-:Y:S01]  /*4b80*/  ISETP.GT.AND P4, PT, R0.reuse, 0x8, P1 ;  /* 0x000000080000780c */ /* 0x040fe20000f84270 */
[----:B------:R-:W-:Y:S01]  /*4b90*/  FMUL R61, R61, R72 ;  /* 0x000000483d3d7220 */ /* 0x000fe20000400000 */
[----:B------:R-:W-:Y:S01]  /*4ba0*/  F2FP.F16.F32.PACK_AB R58, RZ, R58 ;  /* 0x0000003aff3a723e */ /* 0x000fe200000000ff */
[----:B------:R-:W-:Y:S01]  /*4bb0*/  @P5 STG.E.U16 desc[UR36][R8.64+0x10], R68 ;  /* 0x0000104408005986 */ /* 0x000fe2000c101524 */
[----:B------:R-:W-:Y:S01]  /*4bc0*/  ISETP.GT.AND P5, PT, R0, 0x8, P2 ;  /* 0x000000080000780c */ /* 0x000fe200017a4270 */
[-C--:B------:R-:W-:Y:S01]  /*4bd0*/  FMUL R62, R62, R72.reuse ;  /* 0x000000483e3e7220 */ /* 0x080fe20000400000 */
[----:B------:R-:W-:Y:S01]  /*4be0*/  F2FP.F16.F32.PACK_AB R59, RZ, R59 ;  /* 0x0000003bff3b723e */ /* 0x000fe200000000ff */
[----:B------:R-:W-:Y:S01]  /*4bf0*/  FMUL R63, R63, R72 ;  /* 0x000000483f3f7220 */ /* 0x000fe20000400000 */
[----:B------:R-:W-:Y:S01]  /*4c00*/  F2FP.F16.F32.PACK_AB R60, RZ, R60 ;  /* 0x0000003cff3c723e */ /* 0x000fe200000000ff */
[-C--:B------:R-:W-:Y:S01]  /*4c10*/  FMUL R49, R49, R72.reuse ;  /* 0x0000004831317220 */ /* 0x080fe20000400000 */
[----:B------:R-:W-:Y:S01]  /*4c20*/  F2FP.F16.F32.PACK_AB R61, RZ, R61 ;  /* 0x0000003dff3d723e */ /* 0x000fe200000000ff */
[----:B------:R-:W-:Y:S01]  /*4c30*/  FMUL R48, R48, R72 ;  /* 0x0000004830307220 */ /* 0x000fe20000400000 */
[----:B------:R-:W-:Y:S01]  /*4c40*/  F2FP.F16.F32.PACK_AB R62, RZ, R62 ;  /* 0x0000003eff3e723e */ /* 0x000fe200000000ff */
[----:B------:R-:W-:Y:S01]  /*4c50*/  @P4 STG.E.U16 desc[UR36][R14.64+0x12], R71 ;  /* 0x000012470e004986 */ /* 0x000fe2000c101524 */
[----:B------:R-:W-:Y:S01]  /*4c60*/  ISETP.GT.AND P4, PT, R0, 0x80, P0 ;  /* 0x000000800000780c */ /* 0x000fe20000784270 */
[-C--:B------:R-:W-:Y:S01]  /*4c70*/  FMUL R50, R50, R72.reuse ;  /* 0x0000004832327220 */ /* 0x080fe20000400000 */
[C---:B------:R-:W-:Y:S01]  /*4c80*/  ISETP.GT.AND P0, PT, R0.reuse, 0x88, P0 ;  /* 0x000000880000780c */ /* 0x040fe20000704270 */
[----:B------:R-:W-:Y:S01]  /*4c90*/  @P5 STG.E.U16 desc[UR36][R14.64+0x10], R70 ;  /* 0x000010460e005986 */ /* 0x000fe2000c101524 */
[C---:B------:R-:W-:Y:S01]  /*4ca0*/  ISETP.GT.AND P5, PT, R0.reuse, 0x80, P3 ;  /* 0x000000800000780c */ /* 0x040fe20001fa4270 */
[-C--:B------:R-:W-:Y:S01]  /*4cb0*/  FMUL R51, R51, R72.reuse ;  /* 0x0000004833337220 */ /* 0x080fe20000400000 */
[----:B------:R-:W-:Y:S01]  /*4cc0*/  ISETP.GT.AND P3, PT, R0, 0x88, P3 ;  /* 0x000000880000780c */ /* 0x000fe20001f64270 */
[-C--:B------:R-:W-:Y:S01]  /*4cd0*/  FMUL R52, R52, R72.reuse ;  /* 0x0000004834347220 */ /* 0x080fe20000400000 */
[----:B------:R-:W-:Y:S01]  /*4ce0*/  F2FP.F16.F32.PACK_AB R63, RZ, R63 ;  /* 0x0000003fff3f723e */ /* 0x000fe200000000ff */
[-C--:B------:R-:W-:Y:S01]  /*4cf0*/  FMUL R53, R53, R72.reuse ;  /* 0x0000004835357220 */ /* 0x080fe20000400000 */
[----:B------:R-:W-:Y:S01]  /*4d00*/  F2FP.F16.F32.PACK_AB R49, RZ, R49 ;  /* 0x00000031ff31723e */ /* 0x000fe200000000ff */
[----:B------:R-:W-:Y:S01]  /*4d10*/  FMUL R54, R54, R72 ;  /* 0x0000004836367220 */ /* 0x000fe20000400000 */
[----:B------:R-:W-:Y:S01]  /*4d20*/  F2FP.F16.F32.PACK_AB R48, RZ, R48 ;  /* 0x00000030ff30723e */ /* 0x000fe200000000ff */
[----:B------:R0:W-:Y:S01]  /*4d30*/  @P4 STG.E.U16 desc[UR36][R10.64], R56 ;  /* 0x000000380a004986 */ /* 0x0001e2000c101524 */
[----:B------:R-:W-:Y:S01]  /*4d40*/  IADD3 R12, P4, R73, R10, RZ ;  /* 0x0000000a490c7210 */ /* 0x000fe20007f9e0ff */
[----:B------:R-:W-:Y:S01]  /*4d50*/  FMUL R55, R55, R72 ;  /* 0x0000004837377220 */ /* 0x000fe20000400000 */
[----:B------:R-:W-:Y:S01]  /*4d60*/  F2FP.F16.F32.PACK_AB R50, RZ, R50 ;  /* 0x00000032ff32723e */ /* 0x000fe200000000ff */
[----:B------:R1:W-:Y:S01]  /*4d70*/  @P5 STG.E.U16 desc[UR36][R10.64+0x2], R57 ;  /* 0x000002390a005986 */ /* 0x0003e2000c101524 */
[C---:B------:R-:W-:Y:S01]  /*4d80*/  ISETP.GT.AND P5, PT, R0.reuse, 0x80, P2 ;  /* 0x000000800000780c */ /* 0x040fe200017a4270 */
[--C-:B------:R-:W-:Y:S01]  /*4d90*/  IMAD.X R13, R7, 0x1, R11.reuse, P4 ;  /* 0x00000001070d7824 */ /* 0x100fe200020e060b */
[----:B------:R-:W-:Y:S01]  /*4da0*/  ISETP.GT.AND P4, PT, R0, 0x80, P1 ;  /* 0x000000800000780c */ /* 0x000fe20000f84270 */
[-C--:B------:R-:W-:Y:S01]  /*4db0*/  FMUL R40, R40, R72.reuse ;  /* 0x0000004828287220 */ /* 0x080fe20000400000 */
[----:B------:R-:W-:Y:S01]  /*4dc0*/  ISETP.GT.AND P1, PT, R0, 0x88, P1 ;  /* 0x000000880000780c */ /* 0x000fe20000f24270 */
[-C--:B------:R-:W-:Y:S01]  /*4dd0*/  FMUL R41, R41, R72.reuse ;  /* 0x0000004829297220 */ /* 0x080fe20000400000 */
[----:B------:R-:W-:Y:S01]  /*4de0*/  @P0 STG.E.U16 desc[UR36][R12.64], R58 ;  /* 0x0000003a0c000986 */ /* 0x000fe2000c101524 */
[----:B------:R-:W-:Y:S01]  /*4df0*/  ISETP.GT.AND P0, PT, R6, 0x11, PT ;  /* 0x000000110600780c */ /* 0x000fe20003f04270 */
[-C--:B------:R-:W-:Y:S01]  /*4e00*/  FMUL R42, R42, R72.reuse ;  /* 0x000000482a2a7220 */ /* 0x080fe20000400000 */
[----:B------:R-:W-:Y:S01]  /*4e10*/  F2FP.F16.F32.PACK_AB R51, RZ, R51 ;  /* 0x00000033ff33723e */ /* 0x000fe200000000ff */
[----:B------:R-:W-:Y:S01]  /*4e20*/  FMUL R43, R43, R72 ;  /* 0x000000482b2b7220 */ /* 0x000fe20000400000 */
[----:B------:R-:W-:Y:S01]  /*4e30*/  F2FP.F16.F32.PACK_AB R52, RZ, R52 ;  /* 0x00000034ff34723e */ /* 0x000fe200000000ff */
[----:B------:R-:W-:Y:S01]  /*4e40*/  FMUL R44, R44, R72 ;  /* 0x000000482c2c7220 */ /* 0x000fe20000400000 */
[--C-:B------:R-:W-:Y:S01]  /*4e50*/  @P5 IMAD.MOV.U32 R20, RZ, RZ, R10.reuse ;  /* 0x000000ffff145224 */ /* 0x100fe200078e000a */
[----:B------:R-:W-:Y:S01]  /*4e60*/  F2FP.F16.F32.PACK_AB R53, RZ, R53 ;  /* 0x00000035ff35723e */ /* 0x000fe200000000ff */
[--C-:B------:R-:W-:Y:S01]  /*4e70*/  @P5 IMAD.MOV.U32 R21, RZ, RZ, R11.reuse ;  /* 0x000000ffff155224 */ /* 0x100fe200078e000b */
[----:B------:R-:W-:Y:S01]  /*4e80*/  F2FP.F16.F32.PACK_AB R54, RZ, R54 ;  /* 0x00000036ff36723e */ /* 0x000fe200000000ff */
[----:B0-----:R-:W-:Y:S01]  /*4e90*/  @P4 IMAD.MOV.U32 R56, RZ, RZ, R10 ;  /* 0x000000ffff384224 */ /* 0x001fe200078e000a */
[----:B------:R-:W-:Y:S01]  /*4ea0*/  F2FP.F16.F32.PACK_AB R55, RZ, R55 ;  /* 0x00000037ff37723e */ /* 0x000fe200000000ff */
[----:B-1----:R-:W-:Y:S01]  /*4eb0*/  @P4 IMAD.MOV.U32 R57, RZ, RZ, R11 ;  /* 0x000000ffff394224 */ /* 0x002fe200078e000b */
[----:B------:R-:W-:Y:S01]  /*4ec0*/  F2FP.F16.F32.PACK_AB R40, RZ, R40 ;  /* 0x00000028ff28723e */ /* 0x000fe200000000ff */
[--C-:B------:R-:W-:Y:S01]  /*4ed0*/  @P3 IMAD.MOV.U32 R10, RZ, RZ, R12.reuse ;  /* 0x000000ffff0a3224 */ /* 0x100fe200078e000c */
[----:B------:R-:W-:Y:S01]  /*4ee0*/  F2FP.F16.F32.PACK_AB R41, RZ, R41 ;  /* 0x00000029ff29723e */ /* 0x000fe200000000ff */
[--C-:B------:R-:W-:Y:S01]  /*4ef0*/  @P3 IMAD.MOV.U32 R11, RZ, RZ, R13.reuse ;  /* 0x000000ffff0b3224 */ /* 0x100fe200078e000d */
[----:B------:R-:W-:Y:S01]  /*4f00*/  F2FP.F16.F32.PACK_AB R42, RZ, R42 ;  /* 0x0000002aff2a723e */ /* 0x000fe200000000ff */
[-C--:B------:R-:W-:Y:S01]  /*4f10*/  FMUL R45, R45, R72.reuse ;  /* 0x000000482d2d7220 */ /* 0x080fe20000400000 */
[-C--:B------:R-:W-:Y:S01]  /*4f20*/  FMUL R46, R46, R72.reuse ;  /* 0x000000482e2e7220 */ /* 0x080fe20000400000 */
[----:B------:R-:W-:Y:S01]  /*4f30*/  F2FP.F16.F32.PACK_AB R43, RZ, R43 ;  /* 0x0000002bff2b723e */ /* 0x000fe200000000ff */
[----:B------:R0:W-:Y:S01]  /*4f40*/  @P3 STG.E.U16 desc[UR36][R10.64+0x2], R59 ;  /* 0x0000023b0a003986 */ /* 0x0001e2000c101524 */
[----:B------:R-:W-:Y:S01]  /*4f50*/  ISETP.GT.AND P3, PT, R0, 0x88, P2 ;  /* 0x000000880000780c */ /* 0x000fe20001764270 */
[-C--:B------:R-:W-:Y:S01]  /*4f60*/  FMUL R47, R47, R72.reuse ;  /* 0x000000482f2f7220 */ /* 0x080fe20000400000 */
[----:B------:R-:W-:Y:S01]  /*4f70*/  ISETP.GT.AND P2, PT, R6, 0x10, PT ;  /* 0x000000100600780c */ /* 0x000fe20003f44270 */
[----:B------:R-:W-:Y:S01]  /*4f80*/  @P5 STG.E.U16 desc[UR36][R20.64+0x10], R60 ;  /* 0x0000103c14005986 */ /* 0x000fe2000c101524 */
[----:B------:R-:W-:Y:S01]  /*4f90*/  ISETP.GT.AND P5, PT, R0, RZ, P0 ;  /* 0x000000ff0000720c */ /* 0x000fe200007a4270 */
[----:B------:R-:W-:Y:S01]  /*4fa0*/  FMUL R32, R32, R72 ;  /* 0x0000004820207220 */ /* 0x000fe20000400000 */
[----:B------:R-:W-:Y:S01]  /*4fb0*/  F2FP.F16.F32.PACK_AB R44, RZ, R44 ;  /* 0x0000002cff2c723e */ /* 0x000fe200000000ff */
[----:B------:R-:W-:Y:S01]  /*4fc0*/  @P4 STG.E.U16 desc[UR36][R56.64+0x12], R61 ;  /* 0x0000123d38004986 */ /* 0x000fe2000c101524 */
[----:B------:R-:W-:Y:S01]  /*4fd0*/  ISETP.GT.AND P4, PT, R0, RZ, P2 ;  /* 0x000000ff0000720c */ /* 0x000fe20001784270 */
[-C--:B------:R-:W-:Y:S01]  /*4fe0*/  FMUL R33, R33, R72.reuse ;  /* 0x0000004821217220 */ /* 0x080fe20000400000 */
[----:B------:R-:W-:Y:S01]  /*4ff0*/  F2FP.F16.F32.PACK_AB R45, RZ, R45 ;  /* 0x0000002dff2d723e */ /* 0x000fe200000000ff */
[----:B------:R-:W-:Y:S01]  /*5000*/  FMUL R34, R34, R72 ;  /* 0x0000004822227220 */ /* 0x000fe20000400000 */
[----:B------:R-:W-:Y:S01]  /*5010*/  F2FP.F16.F32.PACK_AB R46, RZ, R46 ;  /* 0x0000002eff2e723e */ /* 0x000fe200000000ff */
[----:B0-----:R-:W-:Y:S01]  /*5020*/  @P3 IMAD.MOV.U32 R10, RZ, RZ, R12 ;  /* 0x000000ffff0a3224 */ /* 0x001fe200078e000c */
[----:B------:R-:W-:Y:S01]  /*5030*/  F2FP.F16.F32.PACK_AB R47, RZ, R47 ;  /* 0x0000002fff2f723e */ /* 0x000fe200000000ff */
[----:B------:R-:W-:-:S02]  /*5040*/  @P3 IMAD.MOV.U32 R11, RZ, RZ, R13 ;  /* 0x000000ffff0b3224 */ /* 0x000fc400078e000d */
[----:B------:R-:W-:Y:S01]  /*5050*/  FMUL R35, R35, R72 ;  /* 0x0000004823237220 */ /* 0x000fe20000400000 */
[----:B------:R-:W-:Y:S01]  /*5060*/  F2FP.F16.F32.PACK_AB R32, RZ, R32 ;  /* 0x00000020ff20723e */ /* 0x000fe200000000ff */
[-C--:B------:R-:W-:Y:S01]  /*5070*/  FMUL R36, R36, R72.reuse ;  /* 0x0000004824247220 */ /* 0x080fe20000400000 */
[----:B------:R-:W-:Y:S01]  /*5080*/  F2FP.F16.F32.PACK_AB R33, RZ, R33 ;  /* 0x00000021ff21723e */ /* 0x000fe200000000ff */
[----:B------:R0:W-:Y:S01]  /*5090*/  @P3 STG.E.U16 desc[UR36][R10.64+0x10], R62 ;  /* 0x0000103e0a003986 */ /* 0x0001e2000c101524 */
[----:B------:R-:W-:Y:S01]  /*50a0*/  ISETP.GT.AND P3, PT, R0, 0x8, P2 ;  /* 0x000000080000780c */ /* 0x000fe20001764270 */
[----:B------:R-:W-:Y:S01]  /*50b0*/  FMUL R37, R37, R72 ;  /* 0x0000004825257220 */ /* 0x000fe20000400000 */
[----:B------:R-:W-:Y:S01]  /*50c0*/  F2FP.F16.F32.PACK_AB R34, RZ, R34 ;  /* 0x00000022ff22723e */ /* 0x000fe200000000ff */
[----:B------:R1:W-:Y:S01]  /*50d0*/  @P1 STG.E.U16 desc[UR36][R12.64+0x12], R63 ;  /* 0x0000123f0c001986 */ /* 0x0003e2000c101524 */
[----:B------:R-:W-:Y:S01]  /*50e0*/  ISETP.GT.AND P1, PT, R6, 0x18, PT ;  /* 0x000000180600780c */ /* 0x000fe20003f24270 */
[-C--:B------:R-:W-:Y:S01]  /*50f0*/  FMUL R38, R38, R72.reuse ;  /* 0x0000004826267220 */ /* 0x080fe20000400000 */
[----:B------:R-:W-:Y:S01]  /*5100*/  F2FP.F16.F32.PACK_AB R35, RZ, R35 ;  /* 0x00000023ff23723e */ /* 0x000fe200000000ff */
[----:B------:R1:W-:Y:S01]  /*5110*/  @P5 STG.E.U16 desc[UR36][R8.64+0x22], R49 ;  /* 0x0000223108005986 */ /* 0x0003e2000c101524 */
[C---:B------:R-:W-:Y:S01]  /*5120*/  ISETP.GT.AND P5, PT, R0.reuse, 0x8, P0 ;  /* 0x000000080000780c */ /* 0x040fe200007a4270 */
[----:B------:R-:W-:Y:S01]  /*5130*/  FMUL R39, R39, R72 ;  /* 0x0000004827277220 */ /* 0x000fe20000400000 */
[----:B------:R-:W-:Y:S01]  /*5140*/  F2FP.F16.F32.PACK_AB R36, RZ, R36 ;  /* 0x00000024ff24723e */ /* 0x000fe200000000ff */
[----:B------:R1:W-:Y:S01]  /*5150*/  @P4 STG.E.U16 desc[UR36][R8.64+0x20], R48 ;  /* 0x0000203008004986 */ /* 0x0003e2000c101524 */
[----:B------:R-:W-:Y:S01]  /*5160*/  ISETP.GT.AND P4, PT, R0, RZ, P1 ;  /* 0x000000ff0000720c */ /* 0x000fe20000f84270 */
[----:B0-----:R-:W-:Y:S01]  /*5170*/  IMAD.WIDE.U32 R10, R4, 0xf0, R14 ;  /* 0x000000f0040a7825 */ /* 0x001fe200078e000e */
[----:B------:R-:W-:Y:S01]  /*5180*/  F2FP.F16.F32.PACK_AB R37, RZ, R37 ;  /* 0x00000025ff25723e */ /* 0x000fe200000000ff */
[----:B------:R1:W-:Y:S01]  /*5190*/  @P3 STG.E.U16 desc[UR36][R14.64+0x20], R50 ;  /* 0x000020320e003986 */ /* 0x0003e2000c101524 */
[----:B------:R-:W-:Y:S01]  /*51a0*/  ISETP.GT.AND P3, PT, R6, 0x19, PT ;  /* 0x000000190600780c */ /* 0x000fe20003f64270 */
[----:B------:R-:W-:Y:S01]  /*51b0*/  IMAD.IADD R11, R5, 0x1, R11 ;  /* 0x00000001050b7824 */ /* 0x000fe200078e020b */
[----:B------:R-:W-:Y:S01]  /*51c0*/  F2FP.F16.F32.PACK_AB R38, RZ, R38 ;  /* 0x00000026ff26723e */ /* 0x000fe200000000ff */
[-C--:B------:R-:W-:Y:S01]  /*51d0*/  FMUL R24, R24, R72.reuse ;  /* 0x0000004818187220 */ /* 0x080fe20000400000 */
[----:B------:R-:W-:Y:S01]  /*51e0*/  F2FP.F16.F32.PACK_AB R39, RZ, R39 ;  /* 0x00000027ff27723e */ /* 0x000fe200000000ff */
[----:B------:R1:W-:Y:S01]  /*51f0*/  @P5 STG.E.U16 desc[UR36][R14.64+0x22], R51 ;  /* 0x000022330e005986 */ /* 0x0003e2000c101524 */
[C---:B------:R-:W-:Y:S01]  /*5200*/  ISETP.GT.AND P5, PT, R0.reuse, RZ, P3 ;  /* 0x000000ff0000720c */ /* 0x040fe20001fa4270 */
[----:B------:R-:W-:Y:S01]  /*5210*/  FMUL R25, R25, R72 ;  /* 0x0000004819197220 */ /* 0x000fe20000400000 */
[----:B------:R-:W-:Y:S01]  /*5220*/  F2FP.F16.F32.PACK_AB R24, RZ, R24 ;  /* 0x00000018ff18723e */ /* 0x000fe200000000ff */
[----:B------:R1:W-:Y:S01]  /*5230*/  @P4 STG.E.U16 desc[UR36][R8.64+0x30], R52 ;  /* 0x0000303408004986 */ /* 0x0003e2000c101524 */
[----:B------:R-:W-:Y:S01]  /*5240*/  ISETP.GT.AND P4, PT, R0, 0x8, P1 ;  /* 0x000000080000780c */ /* 0x000fe20000f84270 */
[-C--:B------:R-:W-:Y:S01]  /*5250*/  FMUL R26, R26, R72.reuse ;  /* 0x000000481a1a7220 */ /* 0x080fe20000400000 */
[----:B------:R-:W-:Y:S01]  /*5260*/  F2FP.F16.F32.PACK_AB R25, RZ, R25 ;  /* 0x00000019ff19723e */ /* 0x000fe200000000ff */
[-C--:B------:R-:W-:Y:S01]  /*5270*/  FMUL R27, R27, R72.reuse ;  /* 0x000000481b1b7220 */ /* 0x080fe20000400000 */
[-C--:B------:R-:W-:Y:S01]  /*5280*/  FMUL R28, R28, R72.reuse ;  /* 0x000000481c1c7220 */ /* 0x080fe20000400000 */
[-C--:B------:R-:W-:Y:S01]  /*5290*/  FMUL R29, R29, R72.reuse ;  /* 0x000000481d1d7220 */ /* 0x080fe20000400000 */
[-C--:B------:R-:W-:Y:S01]  /*52a0*/  FMUL R30, R30, R72.reuse ;  /* 0x000000481e1e7220 */ /* 0x080fe20000400000 */
[----:B------:R-:W-:Y:S01]  /*52b0*/  FMUL R31, R31, R72 ;  /* 0x000000481f1f7220 */ /* 0x000fe20000400000 */
[----:B------:R-:W-:Y:S01]  /*52c0*/  F2FP.F16.F32.PACK_AB R26, RZ, R26 ;  /* 0x0000001aff1a723e */ /* 0x000fe200000000ff */
[----:B------:R1:W-:Y:S01]  /*52d0*/  @P5 STG.E.U16 desc[UR36][R8.64+0x32], R53 ;  /* 0x0000323508005986 */ /* 0x0003e2000c101524 */
[----:B------:R-:W-:-:S02]  /*52e0*/  ISETP.GT.AND P5, PT, R0, 0x8, P3 ;  /* 0x000000080000780c */ /* 0x000fc40001fa4270 */
[----:B------:R-:W-:Y:S01]  /*52f0*/  F2FP.F16.F32.PACK_AB R27, RZ, R27 ;  /* 0x0000001bff1b723e */ /* 0x000fe200000000ff */
[----:B------:R1:W-:Y:S01]  /*5300*/  @P4 STG.E.U16 desc[UR36][R14.64+0x30], R54 ;  /* 0x000030360e004986 */ /* 0x0003e2000c101524 */
[C---:B------:R-:W-:Y:S02]  /*5310*/  ISETP.GT.AND P4, PT, R0.reuse, 0x80, P2 ;  /* 0x000000800000780c */ /* 0x040fe40001784270 */
[----:B------:R-:W-:Y:S02]  /*5320*/  ISETP.GT.AND P2, PT, R0, 0x88, P2 ;  /* 0x000000880000780c */ /* 0x000fe40001744270 */
[----:B------:R-:W-:Y:S02]  /*5330*/  F2FP.F16.F32.PACK_AB R28, RZ, R28 ;  /* 0x0000001cff1c723e */ /* 0x000fe400000000ff */
[----:B------:R-:W-:Y:S02]  /*5340*/  F2FP.F16.F32.PACK_AB R29, RZ, R29 ;  /* 0x0000001dff1d723e */ /* 0x000fe400000000ff */
[----:B------:R-:W-:Y:S01]  /*5350*/  F2FP.F16.F32.PACK_AB R30, RZ, R30 ;  /* 0x0000001eff1e723e */ /* 0x000fe200000000ff */
[----:B------:R1:W-:Y:S01]  /*5360*/  @P5 STG.E.U16 desc[UR36][R14.64+0x32], R55 ;  /* 0x000032370e005986 */ /* 0x0003e2000c101524 */
[----:B------:R-:W-:-:S02]  /*5370*/  IADD3 R4, P5, R73, R10, RZ ;  /* 0x0000000a49047210 */ /* 0x000fc40007fbe0ff */
[----:B------:R-:W-:Y:S01]  /*5380*/  F2FP.F16.F32.PACK_AB R31, RZ, R31 ;  /* 0x0000001fff1f723e */ /* 0x000fe200000000ff */
[----:B------:R1:W-:Y:S01]  /*5390*/  @P4 STG.E.U16 desc[UR36][R10.64+0x20], R40 ;  /* 0x000020280a004986 */ /* 0x0003e2000c101524 */
[C---:B------:R-:W-:Y:S01]  /*53a0*/  ISETP.GT.AND P4, PT, R0.reuse, 0x80, P0 ;  /* 0x000000800000780c */ /* 0x040fe20000784270 */
[----:B------:R-:W-:Y:S01]  /*53b0*/  IMAD.X R5, R7, 0x1, R11, P5 ;  /* 0x0000000107057824 */ /* 0x000fe200028e060b */
[C---:B------:R-:W-:Y:S02]  /*53c0*/  ISETP.GT.AND P0, PT, R0.reuse, 0x88, P0 ;  /* 0x000000880000780c */ /* 0x040fe40000704270 */
[----:B------:R-:W-:-:S09]  /*53d0*/  ISETP.GT.AND P5, PT, R0, 0x88, P3 ;  /* 0x000000880000780c */ /* 0x000fd20001fa4270 */
[----:B------:R1:W-:Y:S01]  /*53e0*/  @P4 STG.E.U16 desc[UR36][R10.64+0x22], R41 ;  /* 0x000022290a004986 */ /* 0x0003e2000c101524 */
[C---:B------:R-:W-:Y:S02]  /*53f0*/  ISETP.GT.AND P4, PT, R0.reuse, 0x80, P1 ;  /* 0x000000800000780c */ /* 0x040fe40000f84270 */
[C---:B------:R-:W-:Y:S01]  /*5400*/  ISETP.GT.AND P1, PT, R0.reuse, 0x88, P1 ;  /* 0x000000880000780c */ /* 0x040fe20000f24270 */
[----:B------:R1:W-:Y:S01]  /*5410*/  @P2 STG.E.U16 desc[UR36][R4.64+0x20], R42 ;  /* 0x0000202a04002986 */ /* 0x0003e2000c101524 */
[----:B------:R-:W-:Y:S02]  /*5420*/  ISETP.GT.AND P2, PT, R0, 0x80, P3 ;  /* 0x000000800000780c */ /* 0x000fe40001f44270 */
[C---:B------:R-:W-:Y:S01]  /*5430*/  ISETP.GT.AND P3, PT, R6.reuse, 0x20, PT ;  /* 0x000000200600780c */ /* 0x040fe20003f64270 */
[----:B------:R1:W-:Y:S01]  /*5440*/  @P0 STG.E.U16 desc[UR36][R4.64+0x22], R43 ;  /* 0x0000222b04000986 */ /* 0x0003e2000c101524 */
[----:B------:R-:W-:-:S05]  /*5450*/  ISETP.GT.AND P0, PT, R6, 0x21, PT ;  /* 0x000000210600780c */ /* 0x000fca0003f04270 */
[----:B------:R1:W-:Y:S01]  /*5460*/  @P4 STG.E.U16 desc[UR36][R10.64+0x30], R44 ;  /* 0x0000302c0a004986 */ /* 0x0003e2000c101524 */
[----:B------:R-:W-:-:S03]  /*5470*/  ISETP.GT.AND P4, PT, R0, 0x8, P3 ;  /* 0x000000080000780c */ /* 0x000fc60001f84270 */
[----:B------:R1:W-:Y:S01]  /*5480*/  @P2 STG.E.U16 desc[UR36][R10.64+0x32], R45 ;  /* 0x0000322d0a002986 */ /* 0x0003e2000c101524 */
[----:B------:R-:W-:-:S03]  /*5490*/  ISETP.GT.AND P2, PT, R0, RZ, P0 ;  /* 0x000000ff0000720c */ /* 0x000fc60000744270 */
[----:B------:R1:W-:Y:S01]  /*54a0*/  @P1 STG.E.U16 desc[UR36][R4.64+0x30], R46 ;  /* 0x0000302e04001986 */ /* 0x0003e2000c101524 */
[----:B------:R-:W-:-:S03]  /*54b0*/  ISETP.GT.AND P1, PT, R0, RZ, P3 ;  /* 0x000000ff0000720c */ /* 0x000fc60001f24270 */
[----:B------:R1:W-:Y:S01]  /*54c0*/  @P5 STG.E.U16 desc[UR36][R4.64+0x32], R47 ;  /* 0x0000322f04005986 */ /* 0x0003e2000c101524 */
[----:B------:R-:W-:-:S05]  /*54d0*/  ISETP.GT.AND P5, PT, R0, 0x8, P0 ;  /* 0x000000080000780c */ /* 0x000fca00007a4270 */
[----:B------:R1:W-:Y:S01]  /*54e0*/  @P2 STG.E.U16 desc[UR36][R8.64+0x42], R33 ;  /* 0x0000422108002986 */ /* 0x0003e2000c101524 */
[----:B------:R-:W-:-:S03]  /*54f0*/  ISETP.GT.AND P2, PT, R6, 0x29, PT ;  /* 0x000000290600780c */ /* 0x000fc60003f44270 */
[----:B------:R1:W-:Y:S01]  /*5500*/  @P1 STG.E.U16 desc[UR36][R8.64+0x40], R32 ;  /* 0x0000402008001986 */ /* 0x0003e2000c101524 */
[----:B------:R-:W-:-:S03]  /*5510*/  ISETP.GT.AND P1, PT, R6, 0x28, PT ;  /* 0x000000280600780c */ /* 0x000fc60003f24270 */
[----:B------:R1:W-:Y:S01]  /*5520*/  @P4 STG.E.U16 desc[UR36][R14.64+0x40], R34 ;  /* 0x000040220e004986 */ /* 0x0003e2000c101524 */
[----:B------:R-:W-:-:S03]  /*5530*/  ISETP.GT.AND P4, PT, R0, RZ, P2 ;  /* 0x000000ff0000720c */ /* 0x000fc60001784270 */
[----:B------:R1:W-:Y:S01]  /*5540*/  @P5 STG.E.U16 desc[UR36][R14.64+0x42], R35 ;  /* 0x000042230e005986 */ /* 0x0003e2000c101524 */
[----:B------:R-:W-:-:S09]  /*5550*/  ISETP.GT.AND P5, PT, R0, RZ, P1 ;  /* 0x000000ff0000720c */ /* 0x000fd20000fa4270 */
[----:B------:R1:W-:Y:S01]  /*5560*/  @P4 STG.E.U16 desc[UR36][R8.64+0x52], R37 ;  /* 0x0000522508004986 */ /* 0x0003e2000c101524 */
[----:B------:R-:W-:-:S03]  /*5570*/  ISETP.GT.AND P4, PT, R0, 0x8, P2 ;  /* 0x000000080000780c */ /* 0x000fc60001784270 */
[----:B------:R1:W-:Y:S01]  /*5580*/  @P5 STG.E.U16 desc[UR36][R8.64+0x50], R36 ;  /* 0x0000502408005986 */ /* 0x0003e2000c101524 */
[----:B------:R-:W-:-:S09]  /*5590*/  ISETP.GT.AND P5, PT, R0, 0x8, P1 ;  /* 0x000000080000780c */ /* 0x000fd20000fa4270 */
[----:B------:R1:W-:Y:S01]  /*55a0*/  @P4 STG.E.U16 desc[UR36][R14.64+0x52], R39 ;  /* 0x000052270e004986 */ /* 0x0003e2000c101524 */
[C---:B------:R-:W-:Y:S02]  /*55b0*/  ISETP.GT.AND P4, PT, R0.reuse, 0x80, P3 ;  /* 0x000000800000780c */ /* 0x040fe40001f84270 */
[C---:B------:R-:W-:Y:S01]  /*55c0*/  ISETP.GT.AND P3, PT, R0.reuse, 0x88, P3 ;  /* 0x000000880000780c */ /* 0x040fe20001f64270 */
[----:B------:R1:W-:Y:S01]  /*55d0*/  @P5 STG.E.U16 desc[UR36][R14.64+0x50], R38 ;  /* 0x000050260e005986 */ /* 0x0003e2000c101524 */
[C---:B------:R-:W-:Y:S02]  /*55e0*/  ISETP.GT.AND P5, PT, R0.reuse, 0x80, P0 ;  /* 0x000000800000780c */ /* 0x040fe400007a4270 */
[----:B------:R-:W-:-:S07]  /*55f0*/  ISETP.GT.AND P0, PT, R0, 0x88, P0 ;  /* 0x000000880000780c */ /* 0x000fce0000704270 */
[----:B------:R1:W-:Y:S01]  /*5600*/  @P4 STG.E.U16 desc[UR36][R10.64+0x40], R24 ;  /* 0x000040180a004986 */ /* 0x0003e2000c101524 */
[C---:B------:R-:W-:Y:S02]  /*5610*/  ISETP.GT.AND P4, PT, R0.reuse, 0x80, P1 ;  /* 0x000000800000780c */ /* 0x040fe40000f84270 */
[C---:B------:R-:W-:Y:S01]  /*5620*/  ISETP.GT.AND P1, PT, R0.reuse, 0x88, P1 ;  /* 0x000000880000780c */ /* 0x040fe20000f24270 */
[----:B------:R1:W-:Y:S01]  /*5630*/  @P5 STG.E.U16 desc[UR36][R10.64+0x42], R25 ;  /* 0x000042190a005986 */ /* 0x0003e2000c101524 */
[C---:B------:R-:W-:Y:S02]  /*5640*/  ISETP.GT.AND P5, PT, R0.reuse, 0x80, P2 ;  /* 0x000000800000780c */ /* 0x040fe400017a4270 */
[----:B------:R-:W-:Y:S01]  /*5650*/  ISETP.GT.AND P2, PT, R0, 0x88, P2 ;  /* 0x000000880000780c */ /* 0x000fe20001744270 */
[----:B------:R1:W-:Y:S04]  /*5660*/  @P3 STG.E.U16 desc[UR36][R4.64+0x40], R26 ;  /* 0x0000401a04003986 */ /* 0x0003e8000c101524 */
[----:B------:R1:W-:Y:S04]  /*5670*/  @P0 STG.E.U16 desc[UR36][R4.64+0x42], R27 ;  /* 0x0000421b04000986 */ /* 0x0003e8000c101524 */
[----:B------:R1:W-:Y:S04]  /*5680*/  @P4 STG.E.U16 desc[UR36][R10.64+0x50], R28 ;  /* 0x0000501c0a004986 */ /* 0x0003e8000c101524 */
[----:B------:R1:W-:Y:S04]  /*5690*/  @P5 STG.E.U16 desc[UR36][R10.64+0x52], R29 ;  /* 0x0000521d0a005986 */ /* 0x0003e8000c101524 */
[----:B------:R1:W-:Y:S04]  /*56a0*/  @P1 STG.E.U16 desc[UR36][R4.64+0x50], R30 ;  /* 0x0000501e04001986 */ /* 0x0003e8000c101524 */
[----:B------:R1:W-:Y:S02]  /*56b0*/  @P2 STG.E.U16 desc[UR36][R4.64+0x52], R31 ;  /* 0x0000521f04002986 */ /* 0x0003e4000c101524 */
.L_x_125:
[----:B------:R-:W-:Y:S05]  /*56c0*/  BSYNC B0 ;  /* 0x0000000000007941 */ /* 0x000fea0003800000 */
.L_x_33:
[----:B------:R-:W-:Y:S01]  /*56d0*/  ULDC UR4, c[0x0][0xc] ;  /* 0x0000030000047ab9 */ /* 0x000fe20000000800 */
[----:B------:R-:W-:Y:S01]  /*56e0*/  ULDC UR5, c[0x0][0x10] ;  /* 0x0000040000057ab9 */ /* 0x000fe20000000800 */
[----:B01----:R-:W0:Y:S01]  /*56f0*/  LDC R5, c[0x0][0x14] ;  /* 0x00000500ff057b82 */ /* 0x003e220000000800 */
[----:B------:R-:W-:Y:S01]  /*5700*/  UIMAD.WIDE.U32 UR4, UR4, UR5, URZ ;  /* 0x00000005040472a5 */ /* 0x000fe2000f8e003f */
[----:B------:R-:W-:Y:S01]  /*5710*/  PRMT R0, RZ, 0x7610, R0 ;  /* 0x00007610ff007816 */ /* 0x000fe20000000000 */
[----:B------:R-:W-:Y:S02]  /*5720*/  IMAD.MOV.U32 R77, RZ, RZ, -0x1 ;  /* 0xffffffffff4d7424 */ /* 0x000fe400078e00ff */
[----:B------:R-:W-:Y:S02]  /*5730*/  IMAD.MOV.U32 R73, RZ, RZ, -0x1 ;  /* 0xffffffffff497424 */ /* 0x000fe400078e00ff */
[----:B0-----:R-:W-:-:S04]  /*5740*/  IMAD.WIDE.U32 R16, R5, UR4, R16 ;  /* 0x0000000405107c25 */ /* 0x001fc8000f8e0010 */
[----:B------:R-:W-:Y:S01]  /*5750*/  IMAD R5, R5, UR5, RZ ;  /* 0x0000000505057c24 */ /* 0x000fe2000f8e02ff */
[----:B------:R-:W-:Y:S02]  /*5760*/  ULDC.64 UR4, c[0x0][0x650] ;  /* 0x0001940000047ab9 */ /* 0x000fe40000000a00 */
[----:B------:R-:W-:Y:S01]  /*5770*/  ISETP.GE.U32.AND P0, PT, R16, UR4, PT ;  /* 0x0000000410007c0c */ /* 0x000fe2000bf06070 */
[----:B------:R-:W-:-:S05]  /*5780*/  IMAD.IADD R17, R17, 0x1, R5 ;  /* 0x0000000111117824 */ /* 0x000fca00078e0205 */
[----:B------:R-:W-:-:S13]  /*5790*/  ISETP.GE.U32.AND.EX P0, PT, R17, UR5, PT, P0 ;  /* 0x0000000511007c0c */ /* 0x000fda000bf06100 */
[----:B------:R-:W-:Y:S05]  /*57a0*/  @P0 BRA `(.L_x_126) ;  /* 0x0000000400640947 */ /* 0x000fea0003800000 */
[----:B---34-:R-:W0:Y:S01]  /*57b0*/  S2R R12, SR_CTAID.X ;  /* 0x00000000000c7919 */ /* 0x018e220000002500 */
[----:B------:R-:W1:Y:S01]  /*57c0*/  LDC.64 R10, c[0x0][0x628] ;  /* 0x00018a00ff0a7b82 */ /* 0x000e620000000a00 */
[----:B------:R-:W-:Y:S01]  /*57d0*/  ULDC UR4, c[0x0][0x150] ;  /* 0x0000540000047ab9 */ /* 0x000fe20000000800 */
[----:B------:R-:W-:Y:S01]  /*57e0*/  IMAD.MOV.U32 R8, RZ, RZ, R16 ;  /* 0x000000ffff087224 */ /* 0x000fe200078e0010 */
[----:B------:R-:W3:Y:S01]  /*57f0*/  S2R R24, SR_CTAID.Y ;  /* 0x0000000000187919 */ /* 0x000ee20000002600 */
[----:B------:R-:W-:-:S04]  /*5800*/  IMAD.MOV.U32 R9, RZ, RZ, R17 ;  /* 0x000000ffff097224 */ /* 0x000fc800078e0011 */
[----:B------:R-:W4:Y:S08]  /*5810*/  LDC R21, c[0x0][0x144] ;  /* 0x00005100ff157b82 */ /* 0x000f300000000800 */
[----:B------:R-:W3:Y:S08]  /*5820*/  LDC R0, c[0x0][0x630] ;  /* 0x00018c00ff007b82 */ /* 0x000ef00000000800 */
[----:B--2---:R-:W2:Y:S01]  /*5830*/  LDC.64 R14, c[0x0][0x620] ;  /* 0x00018800ff0e7b82 */ /* 0x004ea20000000a00 */
[----:B-1----:R-:W-:-:S04]  /*5840*/  ISETP.NE.U32.AND P0, PT, R10, RZ, PT ;  /* 0x000000ff0a00720c */ /* 0x002fc80003f05070 */
[----:B------:R-:W-:Y:S02]  /*5850*/  ISETP.NE.AND.EX P0, PT, R11, RZ, PT, P0 ;  /* 0x000000ff0b00720c */ /* 0x000fe40003f05300 */
[----:B0-----:R-:W-:-:S05]  /*5860*/  I2FP.F32.U32 R3, R12 ;  /* 0x0000000c00037245 */ /* 0x001fca0000201000 */
[----:B------:R-:W-:-:S04]  /*5870*/  FMUL R3, R3, UR4 ;  /* 0x0000000403037c20 */ /* 0x000fc80008400000 */
[----:B------:R0:W1:Y:S02]  /*5880*/  F2I.U32.TRUNC.NTZ R20, R3 ;  /* 0x0000000300147305 */ /* 0x000064000020f000 */
[----:B---34-:R-:W-:Y:S05]  /*5890*/  @!P0 BRA `(.L_x_127) ;  /* 0x0000000000288947 */ /* 0x018fea0003800000 */
[----:B0-----:R-:W0:Y:S02]  /*58a0*/  LDC R3, c[0x0][0x634] ;  /* 0x00018d00ff037b82 */ /* 0x001e240000000800 */
        /* <DEDUP_REMOVED lines=9> */
.L_x_127:
[----:B------:R-:W3:Y:S01]  /*5940*/  LDC.64 R30, c[0x0][0x640] ;  /* 0x00019000ff1e7b82 */ /* 0x000ee20000000a00 */
[-CC-:B------:R-:W-:Y:S01]  /*5950*/  SHF.R.U64 R73, R8, R0.reuse, R9.reuse ;  /* 0x0000000008497219 */ /* 0x180fe20000001209 */
[----:B-1----:R-:W-:Y:S01]  /*5960*/  IMAD.MOV R20, RZ, RZ, -R20 ;  /* 0x000000ffff147224 */ /* 0x002fe200078e0a14 */
[----:B------:R-:W-:Y:S01]  /*5970*/  SHF.R.U32.HI R0, RZ, R0, R9 ;  /* 0x00000000ff007219 */ /* 0x000fe20000011609 */
[----:B------:R-:W-:Y:S01]  /*5980*/  ULDC UR4, c[0x0][0x154] ;  /* 0x0000550000047ab9 */ /* 0x000fe20000000800 */
[----:B0-----:R-:W-:Y:S01]  /*5990*/  IADD3 R3, P0, RZ, -R73, RZ ;  /* 0x80000049ff037210 */ /* 0x001fe20007f1e0ff */
[----:B------:R-:W-:Y:S02]  /*59a0*/  IMAD R26, R21, R20, R12 ;  /* 0x00000014151a7224 */ /* 0x000fe400078e020c */
[----:B------:R-:W0:Y:S01]  /*59b0*/  LDC R6, c[0x0][0x618] ;  /* 0x00018600ff067b82 */ /* 0x000e220000000800 */
[----:B------:R-:W-:Y:S02]  /*59c0*/  IMAD.MOV.U32 R7, RZ, RZ, 0x1 ;  /* 0x00000001ff077424 */ /* 0x000fe400078e00ff */
[----:B------:R-:W-:-:S04]  /*59d0*/  IMAD.X R5, RZ, RZ, ~R0, P0 ;  /* 0x000000ffff057224 */ /* 0x000fc800000e0e00 */
[-C--:B--2---:R-:W-:Y:S01]  /*59e0*/  IMAD R0, R5, R14.reuse, RZ ;  /* 0x0000000e05007224 */ /* 0x084fe200078e02ff */
[----:B------:R-:W1:Y:S01]  /*59f0*/  LDC R8, c[0x0][0x608] ;  /* 0x00018200ff087b82 */ /* 0x000e620000000800 */
[----:B------:R-:W-:-:S04]  /*5a00*/  IMAD.WIDE.U32 R4, R3, R14, R16 ;  /* 0x0000000e03047225 */ /* 0x000fc800078e0010 */
[----:B------:R-:W-:Y:S01]  /*5a10*/  IMAD R3, R3, R15, R0 ;  /* 0x0000000f03037224 */ /* 0x000fe200078e0200 */
[----:B------:R-:W-:Y:S02]  /*5a20*/  I2FP.F32.U32 R0, R24 ;  /* 0x0000001800007245 */ /* 0x000fe40000201000 */
[----:B------:R-:W2:Y:S01]  /*5a30*/  LDC R28, c[0x0][0x658] ;  /* 0x00019600ff1c7b82 */ /* 0x000ea20000000800 */
[----:B------:R-:W-:Y:S01]  /*5a40*/  IMAD.IADD R3, R5, 0x1, R3 ;  /* 0x0000000105037824 */ /* 0x000fe200078e0203 */
[----:B---3--:R-:W-:Y:S01]  /*5a50*/  ISETP.NE.U32.AND P0, PT, R30, RZ, PT ;  /* 0x000000ff1e00720c */ /* 0x008fe20003f05070 */
[----:B------:R-:W-:Y:S01]  /*5a60*/  FMUL R0, R0, UR4 ;  /* 0x0000000400007c20 */ /* 0x000fe20008400000 */
[----:B------:R-:W-:Y:S02]  /*5a70*/  IMAD.MOV.U32 R5, RZ, RZ, -0x1 ;  /* 0xffffffffff057424 */ /* 0x000fe400078e00ff */
[----:B------:R-:W-:Y:S01]  /*5a80*/  ISETP.NE.AND.EX P0, PT, R31, RZ, PT, P0 ;  /* 0x000000ff1f00720c */ /* 0x000fe20003f05300 */
[----:B------:R3:W4:Y:S01]  /*5a90*/  F2I.U32.TRUNC.NTZ R14, R0 ;  /* 0x00000000000e7305 */ /* 0x000722000020f000 */
[----:B------:R-:W3:Y:S01]  /*5aa0*/  LDC R15, c[0x0][0x148] ;  /* 0x00005200ff0f7b82 */ /* 0x000ee20000000800 */
[----:B0-----:R-:W-:-:S02]  /*5ab0*/  SHF.R.U64 R12, R4, R6, R3 ;  /* 0x00000006040c7219 */ /* 0x001fc40000001203 */
[----:B------:R-:W-:-:S05]  /*5ac0*/  SHF.R.U32.HI R3, RZ, R6, R3 ;  /* 0x00000006ff037219 */ /* 0x000fca0000011603 */
[----:B------:R-:W0:Y:S01]  /*5ad0*/  LDC R20, c[0x0][0x600] ;  /* 0x00018000ff147b82 */ /* 0x000e220000000800 */
[-CC-:B-1----:R-:W-:Y:S02]  /*5ae0*/  SHF.R.U64 R10, R12, R8.reuse, R3.reuse ;  /* 0x000000080c0a7219 */ /* 0x182fe40000001203 */
[----:B------:R-:W-:-:S05]  /*5af0*/  SHF.R.U32.HI R3, RZ, R8, R3 ;  /* 0x00000008ff037219 */ /* 0x000fca0000011603 */
[----:B------:R-:W1:Y:S01]  /*5b00*/  LDC R25, c[0x0][0x648] ;  /* 0x00019200ff197b82 */ /* 0x000e620000000800 */
[-C--:B--2---:R-:W-:Y:S02]  /*5b10*/  SHF.L.U32 R4, R5, R28.reuse, RZ ;  /* 0x0000001c05047219 */ /* 0x084fe400000006ff */
[-CC-:B------:R-:W-:Y:S02]  /*5b20*/  SHF.R.U64 R13, R10, R28.reuse, R3.reuse ;  /* 0x0000001c0a0d7219 */ /* 0x180fe40000001203 */
[----:B------:R-:W-:Y:S02]  /*5b30*/  SHF.R.U32.HI R5, RZ, R28, R3 ;  /* 0x0000001cff057219 */ /* 0x000fe40000011603 */
[----:B------:R-:W-:Y:S01]  /*5b40*/  LOP3.LUT R21, RZ, R4, RZ, 0x33, !PT ;  /* 0x00000004ff157212 */ /* 0x000fe200078e33ff */
[----:B------:R-:W2:Y:S01]  /*5b50*/  LDC R27, c[0x0][0x638] ;  /* 0x00018e00ff1b7b82 */ /* 0x000ea20000000800 */
[----:B------:R-:W-:Y:S01]  /*5b60*/  SHF.L.U32 R28, R7, R28, RZ ;  /* 0x0000001c071c7219 */ /* 0x000fe200000006ff */
[----:B------:R-:W-:-:S06]  /*5b70*/  IMAD.MOV.U32 R4, RZ, RZ, R13 ;  /* 0x000000ffff047224 */ /* 0x000fcc00078e000d */
[----:B------:R-:W0:Y:S01]  /*5b80*/  LDC R29, c[0x0][0x610] ;  /* 0x00018400ff1d7b82 */ /* 0x000e220000000800 */
[----:B----4-:R-:W-:Y:S05]  /*5b90*/  @!P0 BRA `(.L_x_128) ;  /* 0x0000000000288947 */ /* 0x010fea0003800000 */
[----:B---3--:R-:W3:Y:S02]  /*5ba0*/  LDC R0, c[0x0][0x64c] ;  /* 0x00019300ff007b82 */ /* 0x008ee40000000800 */
[----:B---3--:R-:W-:-:S05]  /*5bb0*/  IADD3 R3, P0, R13, R0, RZ ;  /* 0x000000000d037210 */ /* 0x008fca0007f1e0ff */
        /* <DEDUP_REMOVED lines=8> */
.L_x_128:
[----:B------:R-:W-:Y:S01]  /*5c40*/  ISETP.NE.AND P0, PT, R2, 0x1, PT ;  /* 0x000000010200780c */ /* 0x000fe20003f05270 */
[----:B------:R-:W-:Y:S01]  /*5c50*/  IMAD.MOV R14, RZ, RZ, -R14 ;  /* 0x000000ffff0e7224 */ /* 0x000fe200078e0a0e */
[----:B-1-3--:R-:W-:Y:S01]  /*5c60*/  SHF.R.U64 R0, R4, R25, R5 ;  /* 0x0000001904007219 */ /* 0x00afe20000001205 */
[----:B0-----:R-:W-:Y:S01]  /*5c70*/  VIADD R5, R20, 0xffffffff ;  /* 0xffffffff14057836 */ /* 0x001fe20000000000 */
[----:B------:R-:W-:Y:S01]  /*5c80*/  LOP3.LUT R3, R10, R21, RZ, 0xc0, !PT ;  /* 0x000000150a037212 */ /* 0x000fe200078ec0ff */
[----:B------:R-:W-:Y:S02]  /*5c90*/  IMAD.MOV.U32 R6, RZ, RZ, 0x1 ;  /* 0x00000001ff067424 */ /* 0x000fe400078e00ff */
[----:B------:R-:W-:Y:S01]  /*5ca0*/  IMAD.MOV R4, RZ, RZ, -R0 ;  /* 0x000000ffff047224 */ /* 0x000fe200078e0a00 */
[----:B------:R-:W-:Y:S01]  /*5cb0*/  LOP3.LUT R5, R12, R5, RZ, 0xc0, !PT ;  /* 0x000000050c057212 */ /* 0x000fe200078ec0ff */
[----:B------:R-:W-:Y:S02]  /*5cc0*/  IMAD R3, R28, R0, R3 ;  /* 0x000000001c037224 */ /* 0x000fe400078e0203 */
[----:B--2---:R-:W-:-:S02]  /*5cd0*/  IMAD R0, R4, R27, R13 ;  /* 0x0000001b04007224 */ /* 0x004fc400078e020d */
[----:B------:R-:W-:Y:S02]  /*5ce0*/  @P0 IMAD R26, R15, R14, R24 ;  /* 0x0000000e0f1a0224 */ /* 0x000fe400078e0218 */
[----:B------:R-:W-:Y:S01]  /*5cf0*/  IMAD R4, R0, R20, R5 ;  /* 0x0000001400047224 */ /* 0x000fe200078e0205 */
[----:B------:R-:W-:Y:S01]  /*5d00*/  PRMT R0, R6, 0x7610, R0 ;  /* 0x0000761006007816 */ /* 0x000fe20000000000 */
[----:B------:R-:W-:-:S05]  /*5d10*/  IMAD R3, R3, R29, R26 ;  /* 0x0000001d03037224 */ /* 0x000fca00078e021a */
[----:B------:R-:W-:Y:S02]  /*5d20*/  SEL R77, R4, R3, !P0 ;  /* 0x00000003044d7207 */ /* 0x000fe40004000000 */
[----:B------:R-:W-:-:S07]  /*5d30*/  SEL R3, R3, R4, !P0 ;  /* 0x0000000403037207 */ /* 0x000fce0004000000 */
.L_x_126:
[----:B------:R-:W-:Y:S01]  /*5d40*/  LOP3.LUT P0, RZ, R0, 0xff, RZ, 0xc0, !PT ;  /* 0x000000ff00ff7812 */ /* 0x000fe2000780c0ff */
[----:B------:R-:W-:-:S12]  /*5d50*/  IMAD.MOV.U32 R79, RZ, RZ, R3 ;  /* 0x000000ffff4f7224 */ /* 0x000fd800078e0003 */
[----:B------:R-:W-:Y:S05]  /*5d60*/  @P0 BRA `(.L_x_129) ;  /* 0xffffffb400fc0947 */ /* 0x000fea000383ffff */
[----:B------:R-:W-:Y:S05]  /*5d70*/  EXIT ;  /* 0x000000000000794d */ /* 0x000fea0003800000 */
.L_x_8:
[----:B0-----:R-:W-:Y:S01]  /*5d80*/  ULDC.64 UR4, c[0x0][0x650] ;  /* 0x0001940000047ab9 */ /* 0x001fe20000000a00 */
        /* <DEDUP_REMOVED lines=25> */
.L_x_131:
[----:B------:R-:W0:Y:S01]  /*5f20*/  LDC.64 R28, c[0x0][0x640] ;  /* 0x00019000ff1c7b82 */ /* 0x000e220000000a00 */
[-CC-:B------:R-:W-:Y:S01]  /*5f30*/  SHF.R.U64 R22, R12, R6.reuse, R13.reuse ;  /* 0x000000060c167219 */ /* 0x180fe2000000120d */
[----:B------:R-:W-:Y:S01]  /*5f40*/  IMAD.MOV.U32 R30, RZ, RZ, 0x1 ;  /* 0x00000001ff1e7424 */ /* 0x000fe200078e00ff */
[----:B------:R-:W-:Y:S02]  /*5f50*/  SHF.R.U32.HI R6, RZ, R6, R13 ;  /* 0x00000006ff067219 */ /* 0x000fe4000001160d */
        /* <DEDUP_REMOVED lines=8> */
[----:B------:R-:W-:Y:S01]  /*5fe0*/  IMAD.IADD R9, R9, 0x1, R11 ;  /* 0x0000000109097824 */ /* 0x000fe200078e020b */
[----:B0-----:R-:W-:-:S04]  /*5ff0*/  ISETP.NE.U32.AND P0, PT, R28, RZ, PT ;  /* 0x000000ff1c00720c */ /* 0x001fc80003f05070 */
[----:B------:R-:W-:Y:S02]  /*6000*/  ISETP.NE.AND.EX P0, PT, R29, RZ, PT, P0 ;  /* 0x000000ff1d00720c */ /* 0x000fe40003f05300 */
[----:B------:R-:W0:Y:S01]  /*6010*/  LDC R20, c[0x0][0x600] ;  /* 0x00018000ff147b82 */ /* 0x000e220000000800 */
[-CC-:B-1----:R-:W-:Y:S01]  /*6020*/  SHF.R.U64 R14, R8, R10.reuse, R9.reuse ;  /* 0x0000000a080e7219 */ /* 0x182fe20000001209 */
[----:B------:R-:W-:Y:S01]  /*6030*/  IMAD.MOV.U32 R8, RZ, RZ, -0x1 ;  /* 0xffffffffff087424 */ /* 0x000fe200078e00ff */
[----:B------:R-:W-:-:S05]  /*6040*/  SHF.R.U32.HI R9, RZ, R10, R9 ;  /* 0x0000000aff097219 */ /* 0x000fca0000011609 */
[----:B------:R-:W1:Y:S01]  /*6050*/  LDC R24, c[0x0][0x648] ;  /* 0x00019200ff187b82 */ /* 0x000e620000000800 */
[-CC-:B--2---:R-:W-:Y:S02]  /*6060*/  SHF.R.U64 R23, R14, R12.reuse, R9.reuse ;  /* 0x0000000c0e177219 */ /* 0x184fe40000001209 */
[----:B------:R-:W-:-:S05]  /*6070*/  SHF.R.U32.HI R6, RZ, R12, R9 ;  /* 0x0000000cff067219 */ /* 0x000fca0000011609 */
[----:B------:R-:W2:Y:S01]  /*6080*/  LDC R26, c[0x0][0x638] ;  /* 0x00018e00ff1a7b82 */ /* 0x000ea20000000800 */
[-C--:B---3--:R-:W-:Y:S02]  /*6090*/  SHF.L.U32 R8, R8, R27.reuse, RZ ;  /* 0x0000001b08087219 */ /* 0x088fe400000006ff */
[-CC-:B------:R-:W-:Y:S02]  /*60a0*/  SHF.R.U64 R25, R23, R27.reuse, R6.reuse ;  /* 0x0000001b17197219 */ /* 0x180fe40000001206 */
[----:B------:R-:W-:Y:S02]  /*60b0*/  LOP3.LUT R32, RZ, R8, RZ, 0x33, !PT ;  /* 0x00000008ff207212 */ /* 0x000fe400078e33ff */
[----:B------:R-:W-:Y:S01]  /*60c0*/  SHF.R.U32.HI R9, RZ, R27, R6 ;  /* 0x0000001bff097219 */ /* 0x000fe20000011606 */
[----:B------:R-:W3:Y:S01]  /*60d0*/  LDC R31, c[0x0][0x610] ;  /* 0x00018400ff1f7b82 */ /* 0x000ee20000000800 */
[----:B------:R-:W-:Y:S01]  /*60e0*/  IMAD.MOV.U32 R8, RZ, RZ, R25 ;  /* 0x000000ffff087224 */ /* 0x000fe200078e0019 */
[----:B------:R-:W-:Y:S06]  /*60f0*/  @!P0 BRA `(.L_x_132) ;  /* 0x0000000000288947 */ /* 0x000fec0003800000 */
        /* <DEDUP_REMOVED lines=10> */
.L_x_132:
[----:B------:R-:W-:Y:S02]  /*61a0*/  ISETP.NE.AND P0, PT, R2, 0x1, PT ;  /* 0x000000010200780c */ /* 0x000fe40003f05270 */
[----:B-1----:R-:W-:Y:S01]  /*61b0*/  SHF.R.U64 R6, R8, R24, R9 ;  /* 0x0000001808067219 */ /* 0x002fe20000001209 */
[----:B0-----:R-:W-:Y:S01]  /*61c0*/  VIADD R9, R20, 0xffffffff ;  /* 0xffffffff14097836 */ /* 0x001fe20000000000 */
[----:B------:R-:W-:Y:S02]  /*61d0*/  SHF.L.U32 R30, R30, R27, RZ ;  /* 0x0000001b1e1e7219 */ /* 0x000fe400000006ff */
[----:B------:R-:W-:Y:S01]  /*61e0*/  LOP3.LUT R5, R23, R32, RZ, 0xc0, !PT ;  /* 0x0000002017057212 */ /* 0x000fe200078ec0ff */
[----:B------:R-:W-:-:S04]  /*61f0*/  IMAD.MOV R8, RZ, RZ, -R6 ;  /* 0x000000ffff087224 */ /* 0x000fc800078e0a06 */
[----:B------:R-:W-:Y:S01]  /*6200*/  IMAD R6, R30, R6, R5 ;  /* 0x000000061e067224 */ /* 0x000fe200078e0205 */
[----:B------:R-:W-:Y:S01]  /*6210*/  LOP3.LUT R5, R14, R9, RZ, 0xc0, !PT ;  /* 0x000000090e057212 */ /* 0x000fe200078ec0ff */
[----:B------:R-:W-:Y:S02]  /*6220*/  @P0 IMAD R3, R7, R21, R4 ;  /* 0x0000001507030224 */ /* 0x000fe400078e0204 */
[----:B--2---:R-:W-:Y:S02]  /*6230*/  IMAD R4, R8, R26, R25 ;  /* 0x0000001a08047224 */ /* 0x004fe400078e0219 */
[----:B---3--:R-:W-:Y:S02]  /*6240*/  IMAD R3, R6, R31, R3 ;  /* 0x0000001f06037224 */ /* 0x008fe400078e0203 */
[----:B------:R-:W-:Y:S02]  /*6250*/  IMAD R4, R4, R20, R5 ;  /* 0x0000001404047224 */ /* 0x000fe400078e0205 */
[----:B------:R-:W-:-:S02]  /*6260*/  IMAD.MOV.U32 R8, RZ, RZ, 0x1 ;  /* 0x00000001ff087424 */ /* 0x000fc400078e00ff */
[----:B------:R-:W-:Y:S01]  /*6270*/  IMAD.MOV.U32 R6, RZ, RZ, R22 ;  /* 0x000000ffff067224 */ /* 0x000fe200078e0016 */
[----:B------:R-:W-:Y:S02]  /*6280*/  SEL R20, R4, R3, !P0 ;  /* 0x0000000304147207 */ /* 0x000fe40004000000 */
[----:B------:R-:W-:-:S07]  /*6290*/  SEL R13, R3, R4, !P0 ;  /* 0x00000004030d7207 */ /* 0x000fce0004000000 */
.L_x_130:
[----:B------:R-:W-:-:S08]  /*62a0*/  NOP ;  /* 0x0000000000007918 */ /* 0x000fd00000000000 */
[----:B------:R-:W0:-:S00]  /*62b0*/  USETMAXREG.DEALLOC.CTAPOOL 0x28 ;  /* 0x00000028000079c8 */ /* 0x000e0000080e0500 */
[----:B0-----:R-:W-:-:S13]  /*62c0*/  ISETP.NE.AND P0, PT, R0, RZ, PT ;  /* 0x000000ff0000720c */ /* 0x001fda0003f05270 */
[----:B------:R-:W-:Y:S05]  /*62d0*/  @P0 EXIT ;  /* 0x000000000000094d */ /* 0x000fea0003800000 */
[----:B------:R-:W-:Y:S01]  /*62e0*/  LOP3.LUT P0, RZ, R8, 0xff, RZ, 0xc0, !PT ;  /* 0x000000ff08ff7812 */ /* 0x000fe2000780c0ff */
[----:B------:R-:W-:Y:S02]  /*62f0*/  IMAD.MOV.U32 R0, RZ, RZ, 0x1 ;  /* 0x00000001ff007424 */ /* 0x000fe400078e00ff */
[----:B------:R-:W-:-:S10]  /*6300*/  IMAD.MOV.U32 R3, RZ, RZ, RZ ;  /* 0x000000ffff037224 */ /* 0x000fd400078e00ff */
[----:B------:R-:W-:Y:S05]  /*6310*/  @!P0 BRA `(.L_x_133) ;  /* 0x0000000c003c8947 */ /* 0x000fea0003800000 */
[----:B------:R-:W0:Y:S01]  /*6320*/  LDC R0, c[0x0][0x28c] ;  /* 0x0000a300ff007b82 */ /* 0x000e220000000800 */
[----:B------:R-:W1:Y:S01]  /*6330*/  S2R R9, SR_CgaCtaId ;  /* 0x0000000000097919 */ /* 0x000e620000008800 */
[----:B------:R-:W-:Y:S01]  /*6340*/  ULDC UR5, c[0x0][0x600] ;  /* 0x0001800000057ab9 */ /* 0x000fe20000000800 */
[----:B------:R-:W-:Y:S01]  /*6350*/  ULDC UR4, c[0x0][0xc] ;  /* 0x0000030000047ab9 */ /* 0x000fe20000000800 */
[----:B------:R-:W-:Y:S01]  /*6360*/  UIADD3 UR16, UR5, -0x1, URZ ;  /* 0xffffffff05107890 */ /* 0x000fe2000fffe03f */
[----:B------:R-:W-:Y:S01]  /*6370*/  BSSY B0, `(.L_x_133) ;  /* 0x00000c9000007945 */ /* 0x000fe20003800000 */
[----:B------:R-:W-:Y:S01]  /*6380*/  ULDC UR6, c[0x0][0x658] ;  /* 0x0001960000067ab9 */ /* 0x000fe20000000800 */
[----:B------:R-:W-:Y:S01]  /*6390*/  ULDC UR5, c[0x0][0x10] ;  /* 0x0000040000057ab9 */ /* 0x000fe20000000800 */
[----:B------:R-:W-:Y:S01]  /*63a0*/  UMOV UR7, 0xffffffff ;  /* 0xffffffff00077882 */ /* 0x000fe20000000000 */
[----:B------:R-:W-:Y:S01]  /*63b0*/  UMOV UR8, 0x1 ;  /* 0x0000000100087882 */ /* 0x000fe20000000000 */
[----:B------:R-:W-:Y:S01]  /*63c0*/  UIMAD.WIDE.U32 UR4, UR4, UR5, URZ ;  /* 0x00000005040472a5 */ /* 0x000fe2000f8e003f */
[----:B------:R-:W-:Y:S01]  /*63d0*/  IMAD.MOV.U32 R11, RZ, RZ, 0x1 ;  /* 0x00000001ff0b7424 */ /* 0x000fe200078e00ff */
[----:B------:R-:W-:Y:S01]  /*63e0*/  USHF.L.U32 UR7, UR7, UR6, URZ ;  /* 0x0000000607077299 */ /* 0x000fe2000800063f */
[----:B------:R-:W-:Y:S01]  /*63f0*/  LOP3.LUT R8, R19, 0x2, RZ, 0xfc, !PT ;  /* 0x0000000213087812 */ /* 0x000fe200078efcff */
[----:B------:R-:W-:-:S02]  /*6400*/  USHF.L.U32 UR18, UR8, UR6, URZ ;  /* 0x0000000608127299 */ /* 0x000fc4000800063f */
[----:B------:R-:W-:Y:S01]  /*6410*/  ULOP3.LUT UR17, URZ, UR7, URZ, 0x33, !UPT ;  /* 0x000000073f117292 */ /* 0x000fe2000f8e333f */
[----:B------:R-:W-:Y:S01]  /*6420*/  ULDC UR6, c[0x0][0x14] ;  /* 0x0000050000067ab9 */ /* 0x000fe20000000800 */
[----:B------:R-:W-:Y:S01]  /*6430*/  ULDC.64 UR22, c[0x0][0x198] ;  /* 0x0000660000167ab9 */ /* 0x000fe20000000a00 */
[----:B------:R-:W-:Y:S02]  /*6440*/  UIMAD.WIDE.U32 UR20, UR4, UR6, URZ ;  /* 0x00000006041472a5 */ /* 0x000fe4000f8e003f */
[----:B------:R-:W-:Y:S01]  /*6450*/  UIMAD UR13, UR5, UR6, URZ ;  /* 0x00000006050d72a4 */ /* 0x000fe2000f8e023f */
[----:B0-----:R-:W-:-:S03]  /*6460*/  VIADD R0, R0, 0xf ;  /* 0x0000000f00007836 */ /* 0x001fc60000000000 */
[----:B------:R-:W-:Y:S02]  /*6470*/  UIADD3 UR13, UR21, UR13, URZ ;  /* 0x0000000d150d7290 */ /* 0x000fe4000fffe03f */
[----:B------:R-:W-:-:S04]  /*6480*/  SHF.R.S32.HI R3, RZ, 0x1f, R0 ;  /* 0x0000001fff037819 */ /* 0x000fc80000011400 */
[----:B------:R-:W-:Y:S01]  /*6490*/  LEA.HI R3, R3, R0, RZ, 0x4 ;  /* 0x0000000003037211 */ /* 0x000fe200078f20ff */
[----:B------:R-:W-:Y:S01]  /*64a0*/  IMAD.MOV.U32 R0, RZ, RZ, 0x1 ;  /* 0x00000001ff007424 */ /* 0x000fe200078e00ff */
[----:B-1----:R-:W-:Y:S02]  /*64b0*/  LOP3.LUT R9, R9, 0x1, RZ, 0xc0, !PT ;  /* 0x0000000109097812 */ /* 0x002fe400078ec0ff */
[----:B------:R-:W-:Y:S01]  /*64c0*/  SHF.R.S32.HI R10, RZ, 0x4, R3 ;  /* 0x00000004ff0a7819 */ /* 0x000fe20000011403 */
[----:B------:R-:W-:-:S04]  /*64d0*/  IMAD.MOV.U32 R3, RZ, RZ, RZ ;  /* 0x000000ffff037224 */ /* 0x000fc800078e00ff */
[----:B------:R-:W-:-:S07]  /*64e0*/  VIADD R12, R10, 0x1 ;  /* 0x000000010a0c7836 */ /* 0x000fce0000000000 */
.L_x_144:
[----:B------:R-:W-:-:S03]  /*64f0*/  UMOV UR4, 0xffffffff ;  /* 0xffffffff00047882 */ /* 0x000fc60000000000 */
[----:B------:R-:W-:Y:S05]  /*6500*/  BRA.DIV UR4, `(.L_x_134) ;  /* 0x0000001e04547947 */ /* 0x000fea000b800000 */
[----:B------:R-:W-:-:S13]  /*6510*/  ELECT P6, URZ, PT ;  /* 0x00000000003f782f */ /* 0x000fda00038c0000 */
.L_x_181:
[----:B------:R-:W0:Y:S01]  /*6520*/  LDC R4, c[0x0][0x28c] ;  /* 0x0000a300ff047b82 */ /* 0x000e220000000800 */
[----:B------:R-:W-:Y:S01]  /*6530*/  BSSY B1, `(.L_x_135) ;  /* 0x000003a000017945 */ /* 0x000fe20003800000 */
[----:B0-----:R-:W-:-:S13]  /*6540*/  ISETP.LT.OR P6, PT, R4, 0x1, !P6 ;  /* 0x000000010400780c */ /* 0x001fda00077c1670 */
[----:B------:R-:W-:Y:S05]  /*6550*/  @P6 BRA `(.L_x_136) ;  /* 0x0000000000dc6947 */ /* 0x000fea0003800000 */
[----:B------:R-:W-:Y:S02]  /*6560*/  IMAD R20, R20, 0x2, R9 ;  /* 0x0000000214147824 */ /* 0x000fe400078e0209 */
[----:B------:R-:W-:Y:S02]  /*6570*/  IMAD R21, R13, 0xc0, RZ ;  /* 0x000000c00d157824 */ /* 0x000fe400078e02ff */
[----:B------:R-:W-:Y:S02]  /*6580*/  IMAD.MOV.U32 R22, RZ, RZ, RZ ;  /* 0x000000ffff167224 */ /* 0x000fe400078e00ff */
[----:B------:R-:W-:Y:S02]  /*6590*/  IMAD.MOV.U32 R4, RZ, RZ, R12 ;  /* 0x000000ffff047224 */ /* 0x000fe400078e000c */
[----:B------:R-:W-:Y:S02]  /*65a0*/  IMAD.MOV.U32 R5, RZ, RZ, R0 ;  /* 0x000000ffff057224 */ /* 0x000fe400078e0000 */
[----:B------:R-:W-:-:S02]  /*65b0*/  IMAD.MOV.U32 R14, RZ, RZ, R3 ;  /* 0x000000ffff0e7224 */ /* 0x000fc400078e0003 */
[----:B------:R-:W-:-:S07]  /*65c0*/  IMAD R15, R20, 0x18, RZ ;  /* 0x00000018140f7824 */ /* 0x000fce00078e02ff */
.L_x_139:
[----:B------:R-:W0:Y:S01]  /*65d0*/  S2R R20, SR_CgaCtaId ;  /* 0x0000000000147919 */ /* 0x000e220000008800 */
[----:B------:R-:W-:Y:S02]  /*65e0*/  MOV R7, 0x400 ;  /* 0x0000040000077802 */ /* 0x000fe40000000f00 */
[----:B------:R-:W-:-:S13]  /*65f0*/  LOP3.LUT P1, RZ, R18, 0x7f, RZ, 0xc0, !PT ;  /* 0x0000007f12ff7812 */ /* 0x000fda000782c0ff */
[----:B------:R-:W1:Y:S01]  /*6600*/  @!P1 LDC R13, c[0x0][0x500] ;  /* 0x00014000ff0d9b82 */ /* 0x000e620000000800 */
[----:B0-----:R-:W-:Y:S02]  /*6610*/  LEA R23, R20, R7, 0x18 ;  /* 0x0000000714177211 */ /* 0x001fe400078ec0ff */
[----:B------:R-:W-:-:S03]  /*6620*/  SHF.L.U32 R7, R5, 0x1f, RZ ;  /* 0x0000001f05077819 */ /* 0x000fc600000006ff */
[----:B------:R-:W-:-:S04]  /*6630*/  IMAD R20, R14, 0x8, R23 ;  /* 0x000000080e147824 */ /* 0x000fc800078e0217 */
[----:B------:R-:W0:Y:S02]  /*6640*/  SYNCS.PHASECHK.TRANS64.TRYWAIT P0, [R20+URZ+0xf0], R7 ;  /* 0x0000f007140075a7 */ /* 0x000e24000800017f */
[----:B01----:R-:W-:Y:S05]  /*6650*/  @!P0 BRA `(.L_x_137) ;  /* 0x0000001c00208947 */ /* 0x003fea0003800000 */
.L_x_182:
[----:B0-----:R-:W-:Y:S01]  /*6660*/  PRMT R7, R8, 0x9910, RZ ;  /* 0x0000991008077816 */ /* 0x001fe200000000ff */
[----:B------:R0:W-:Y:S03]  /*6670*/  @!P1 SYNCS.ARRIVE.TRANS64 RZ, [R20+URZ], R13 ;  /* 0x0000000d14ff99a7 */ /* 0x0001e6000800003f */
[----:B------:R-:W-:-:S13]  /*6680*/  ISETP.NE.AND P0, PT, R7, 0x2, PT ;  /* 0x000000020700780c */ /* 0x000fda0003f05270 */
[----:B0-----:R-:W-:Y:S05]  /*6690*/  @P0 BRA `(.L_x_138) ;  /* 0x0000000000040947 */ /* 0x001fea0003800000 */
[----:B------:R-:W-:Y:S01]  /*66a0*/  BPT.TRAP 0x1 ;  /* 0x000000040000795c */ /* 0x000fe20000300000 */
.L_x_138:
[----:B------:R-:W-:Y:S01]  /*66b0*/  IMAD R7, R14, 0x2, R9 ;  /* 0x000000020e077824 */ /* 0x000fe200078e0209 */
[----:B------:R-:W-:Y:S01]  /*66c0*/  R2UR UR9, R20 ;  /* 0x00000000140972ca */ /* 0x000fe200000e0000 */
[--C-:B------:R-:W-:Y:S01]  /*66d0*/  IMAD R13, R14, 0x1800, R23.reuse ;  /* 0x000018000e0d7824 */ /* 0x100fe200078e0217 */
[----:B------:R-:W-:Y:S01]  /*66e0*/  UIADD3 UR4, UP0, UR22, 0xf0, URZ ;  /* 0x000000f016047890 */ /* 0x000fe2000ff1e03f */
[----:B------:R-:W-:Y:S01]  /*66f0*/  IMAD R7, R7, 0x180, RZ ;  /* 0x0000018007077824 */ /* 0x000fe200078e02ff */
[----:B------:R-:W-:Y:S01]  /*6700*/  R2UR UR11, R21 ;  /* 0x00000000150b72ca */ /* 0x000fe200000e0000 */
[----:B------:R-:W-:Y:S01]  /*6710*/  VIADD R4, R4, 0xffffffff ;  /* 0xffffffff04047836 */ /* 0x000fe20000000000 */
[----:B------:R-:W-:Y:S01]  /*6720*/  R2UR UR5, R13 ;  /* 0x000000000d0572ca */ /* 0x000fe200000e0000 */
[----:B------:R-:W-:Y:S01]  /*6730*/  IMAD R7, R7, 0x2, R23 ;  /* 0x0000000207077824 */ /* 0x000fe200078e0217 */
[----:B------:R-:W-:Y:S01]  /*6740*/  R2UR UR10, R22 ;  /* 0x00000000160a72ca */ /* 0x000fe200000e0000 */
[----:B------:R-:W-:Y:S01]  /*6750*/  UIADD3 UR24, UP1, UR22, 0x1f0, URZ ;  /* 0x000001f016187890 */ /* 0x000fe2000ff3e03f */
[----:B------:R-:W-:Y:S01]  /*6760*/  R2UR UR12, R6 ;  /* 0x00000000060c72ca */ /* 0x000fe200000e0000 */
[----:B------:R-:W-:Y:S01]  /*6770*/  VIADD R14, R14, 0x1 ;  /* 0x000000010e0e7836 */ /* 0x000fe20000000000 */
[----:B------:R-:W-:Y:S01]  /*6780*/  R2UR UR8, R7 ;  /* 0x00000000070872ca */ /* 0x000fe200000e0000 */
[----:B------:R-:W-:Y:S01]  /*6790*/  UIADD3.X UR25, URZ, UR23, URZ, UP1, !UPT ;  /* 0x000000173f197290 */ /* 0x000fe20008ffe43f */
[----:B------:R-:W-:Y:S01]  /*67a0*/  R2UR UR19, R15 ;  /* 0x000000000f1372ca */ /* 0x000fe200000e0000 */
[----:B------:R-:W-:Y:S01]  /*67b0*/  UMOV UR6, 0x0 ;  /* 0x0000000000067882 */ /* 0x000fe20000000000 */
[----:B------:R-:W-:Y:S01]  /*67c0*/  ISETP.GT.AND P1, PT, R4, 0x1, PT ;  /* 0x000000010400780c */ /* 0x000fe20003f24270 */
[----:B------:R-:W-:Y:S01]  /*67d0*/  UMOV UR7, 0x10000000 ;  /* 0x1000000000077882 */ /* 0x000fe20000000000 */
[----:B------:R-:W-:Y:S01]  /*67e0*/  ISETP.NE.AND P0, PT, R14, 0x1e, PT ;  /* 0x0000001e0e00780c */ /* 0x000fe20003f05270 */
[----:B------:R-:W-:Y:S01]  /*67f0*/  UIADD3 UR14, UR5, 0x300, URZ ;  /* 0x00000300050e7890 */ /* 0x000fe2000fffe03f */
[----:B------:R-:W-:Y:S01]  /*6800*/  VIADD R22, R22, 0x10 ;  /* 0x0000001016167836 */ /* 0x000fe20000000000 */
[----:B------:R-:W-:Y:S01]  /*6810*/  UIADD3.X UR5, URZ, UR23, URZ, UP0, !UPT ;  /* 0x000000173f057290 */ /* 0x000fe200087fe43f */
[----:B------:R-:W-:Y:S01]  /*6820*/  SEL R20, RZ, 0x1, P0 ;  /* 0x00000001ff147807 */ /* 0x000fe20000000000 */
[----:B------:R-:W-:Y:S01]  /*6830*/  UMOV UR26, 0x30000 ;  /* 0x00030000001a7882 */ /* 0x000fe20000000000 */
[----:B------:R-:W-:Y:S01]  /*6840*/  SEL R14, R14, RZ, P0 ;  /* 0x000000ff0e0e7207 */ /* 0x000fe20000000000 */
[----:B------:R-:W-:Y:S01]  /*6850*/  UIADD3 UR15, UR8, 0x2d300, URZ ;  /* 0x0002d300080f7890 */ /* 0x000fe2000fffe03f */
[----:B------:R-:W-:-:S02]  /*6860*/  LOP3.LUT R5, R5, R20, RZ, 0x3c, !PT ;  /* 0x0000001405057212 */ /* 0x000fc400078e3cff */
[----:B------:R-:W-:Y:S02]  /*6870*/  UMOV UR8, UR14 ;  /* 0x0000000e00087c82 */ /* 0x000fe40008000000 */
[----:B------:R0:W-:Y:S02]  /*6880*/  UTMALDG.3D [UR8], [UR4], desc[UR6] ;  /* 0x00000608040075b4 */ /* 0x0001e40008011000 */
[----:B0-----:R-:W-:Y:S01]  /*6890*/  UMOV UR8, UR15 ;  /* 0x0000000f00087c82 */ /* 0x001fe20008000000 */
[----:B------:R-:W-:Y:S02]  /*68a0*/  UMOV UR11, UR19 ;  /* 0x00000013000b7c82 */ /* 0x000fe40008000000 */
[----:B------:R0:W-:Y:S02]  /*68b0*/  UTMALDG.3D.MULTICAST [UR8], [UR24], UR26, desc[UR6] ;  /* 0x00000608180073b4 */ /* 0x0001e4000801181a */
[----:B0-----:R-:W-:Y:S05]  /*68c0*/  @P1 BRA `(.L_x_139) ;  /* 0xfffffffc00401947 */ /* 0x001fea000383ffff */
.L_x_136:
[----:B------:R-:W-:Y:S05]  /*68d0*/  BSYNC B1 ;  /* 0x0000000000017941 */ /* 0x000fea0003800000 */
.L_x_135:
[----:B------:R-:W-:Y:S01]  /*68e0*/  LOP3.LUT P1, RZ, R11, 0xff, RZ, 0xc0, !PT ;  /* 0x000000ff0bff7812 */ /* 0x000fe2000782c0ff */
[C---:B------:R-:W-:Y:S01]  /*68f0*/  IMAD.IADD R6, R10.reuse, 0x1, R3 ;  /* 0x000000010a067824 */ /* 0x040fe200078e0203 */
[----:B------:R-:W-:Y:S01]  /*6900*/  ULDC.64 UR4, c[0x0][0x650] ;  /* 0x0001940000047ab9 */ /* 0x000fe20000000a00 */
[----:B------:R-:W-:Y:S01]  /*6910*/  ISETP.GE.U32.AND P2, PT, R10, 0x1e, PT ;  /* 0x0000001e0a00780c */ /* 0x000fe20003f46070 */
[----:B------:R-:W-:Y:S01]  /*6920*/  BSSY B1, `(.L_x_140) ;  /* 0x000006b000017945 */ /* 0x000fe20003800000 */
[----:B------:R-:W-:Y:S01]  /*6930*/  IMAD.MOV.U32 R13, RZ, RZ, -0x1 ;  /* 0xffffffffff0d7424 */ /* 0x000fe200078e00ff */
[----:B------:R-:W-:Y:S01]  /*6940*/  ISETP.GT.U32.AND P0, PT, R6, 0x1d, PT ;  /* 0x0000001d0600780c */ /* 0x000fe20003f04070 */
[----:B------:R-:W-:Y:S01]  /*6950*/  IMAD.MOV.U32 R20, RZ, RZ, -0x1 ;  /* 0xffffffffff147424 */ /* 0x000fe200078e00ff */
[----:B------:R-:W-:Y:S02]  /*6960*/  PRMT R11, RZ, 0x7610, R11 ;  /* 0x00007610ff0b7816 */ /* 0x000fe4000000000b */
[----:B------:R-:W-:-:S03]  /*6970*/  ISETP.LT.U32.AND P0, PT, R10, 0x1e, P0 ;  /* 0x0000001e0a00780c */ /* 0x000fc60000701070 */
[----:B------:R-:W0:Y:S01]  /*6980*/  @P1 S2R R5, SR_CgaCtaId ;  /* 0x0000000000051919 */ /* 0x000e220000008800 */
[----:B------:R-:W-:-:S04]  /*6990*/  @P1 MOV R4, 0x400 ;  /* 0x0000040000041802 */ /* 0x000fc80000000f00 */
[----:B0-----:R-:W-:Y:S01]  /*69a0*/  @P1 LEA R3, R5, R4, 0x18 ;  /* 0x0000000405031211 */ /* 0x001fe200078ec0ff */
[----:B------:R-:W-:-:S03]  /*69b0*/  IMAD.WIDE.U32 R4, R6, -0x77777777, RZ ;  /* 0x8888888906047825 */ /* 0x000fc600078e00ff */
[----:B------:R0:W-:Y:S01]  /*69c0*/  @P1 SYNCS.ARRIVE.TRANS64.A1T0 RZ, [R3+URZ+0x1f8], RZ ;  /* 0x0001f8ff03ff19a7 */ /* 0x0001e2000810003f */
[----:B------:R-:W-:Y:S02]  /*69d0*/  IADD3 R16, P1, R16, UR20, RZ ;  /* 0x0000001410107c10 */ /* 0x000fe4000ff3e0ff */
[----:B------:R-:W-:Y:S02]  /*69e0*/  SHF.R.U32.HI R5, RZ, 0x4, R5 ;  /* 0x00000004ff057819 */ /* 0x000fe40000011605 */
[----:B------:R-:W-:Y:S02]  /*69f0*/  IADD3.X R17, R17, UR13, RZ, P1, !PT ;  /* 0x0000000d11117c10 */ /* 0x000fe40008ffe4ff */
[----:B------:R-:W-:Y:S02]  /*6a00*/  PRMT R4, RZ, 0x7610, R4 ;  /* 0x00007610ff047816 */ /* 0x000fe40000000004 */
[----:B0-----:R-:W-:Y:S02]  /*6a10*/  SEL R3, RZ, 0x1, !P0 ;  /* 0x00000001ff037807 */ /* 0x001fe40004000000 */
[----:B------:R-:W-:-:S02]  /*6a20*/  ISETP.GE.U32.AND P0, PT, R16, UR4, PT ;  /* 0x0000000410007c0c */ /* 0x000fc4000bf06070 */
[----:B------:R-:W-:Y:S01]  /*6a30*/  LOP3.LUT R0, R0, R3, RZ, 0x3c, !PT ;  /* 0x0000000300007212 */ /* 0x000fe200078e3cff */
[----:B------:R-:W-:Y:S01]  /*6a40*/  IMAD R3, R5, -0x1e, R6 ;  /* 0xffffffe205037824 */ /* 0x000fe200078e0206 */
[----:B------:R-:W-:Y:S01]  /*6a50*/  ISETP.GE.U32.AND.EX P0, PT, R17, UR5, PT, P0 ;  /* 0x0000000511007c0c */ /* 0x000fe2000bf06100 */
[----:B------:R-:W-:Y:S01]  /*6a60*/  IMAD.MOV.U32 R6, RZ, RZ, -0x1 ;  /* 0xffffffffff067424 */ /* 0x000fe200078e00ff */
[----:B------:R-:W-:-:S11]  /*6a70*/  @P2 LOP3.LUT R0, R0, 0x1, R5, 0x78, !PT ;  /* 0x0000000100002812 */ /* 0x000fd600078e7805 */
[----:B------:R-:W-:Y:S05]  /*6a80*/  @P0 BRA `(.L_x_141) ;  /* 0x0000000400500947 */ /* 0x000fea0003800000 */
[----:B------:R-:W0:Y:S01]  /*6a90*/  S2R R15, SR_CTAID.X ;  /* 0x00000000000f7919 */ /* 0x000e220000002500 */
[----:B------:R-:W-:Y:S01]  /*6aa0*/  ULDC.64 UR4, c[0x0][0x628] ;  /* 0x00018a0000047ab9 */ /* 0x000fe20000000a00 */
[----:B------:R-:W1:Y:S01]  /*6ab0*/  LDC R20, c[0x0][0x144] ;  /* 0x00005100ff147b82 */ /* 0x000e620000000800 */
[----:B------:R-:W-:Y:S01]  /*6ac0*/  ISETP.NE.U32.AND P0, PT, RZ, UR4, PT ;  /* 0x00000004ff007c0c */ /* 0x000fe2000bf05070 */
[----:B------:R-:W2:Y:S01]  /*6ad0*/  S2R R13, SR_CTAID.Y ;  /* 0x00000000000d7919 */ /* 0x000ea20000002600 */
[----:B------:R-:W-:Y:S01]  /*6ae0*/  ULDC UR7, c[0x0][0x630] ;  /* 0x00018c0000077ab9 */ /* 0x000fe20000000800 */
[----:B------:R-:W-:Y:S01]  /*6af0*/  ULDC UR8, c[0x0][0x150] ;  /* 0x0000540000087ab9 */ /* 0x000fe20000000800 */
[----:B------:R-:W-:Y:S01]  /*6b00*/  ISETP.NE.AND.EX P0, PT, RZ, UR5, PT, P0 ;  /* 0x00000005ff007c0c */ /* 0x000fe2000bf05300 */
[----:B------:R-:W-:Y:S02]  /*6b10*/  IMAD.MOV.U32 R4, RZ, RZ, R16 ;  /* 0x000000ffff047224 */ /* 0x000fe400078e0010 */
[----:B------:R-:W-:Y:S01]  /*6b20*/  IMAD.MOV.U32 R5, RZ, RZ, R17 ;  /* 0x000000ffff057224 */ /* 0x000fe200078e0011 */
[----:B0-----:R-:W-:-:S09]  /*6b30*/  I2FP.F32.U32 R22, R15 ;  /* 0x0000000f00167245 */ /* 0x001fd20000201000 */
[----:B------:R-:W-:Y:S05]  /*6b40*/  @!P0 BRA `(.L_x_142) ;  /* 0x0000000000288947 */ /* 0x000fea0003800000 */
[----:B------:R-:W-:Y:S02]  /*6b50*/  ULDC UR6, c[0x0][0x634] ;  /* 0x00018d0000067ab9 */ /* 0x000fe40000000800 */
[----:B------:R-:W-:-:S05]  /*6b60*/  IADD3 R5, P0, R16, UR6, RZ ;  /* 0x0000000610057c10 */ /* 0x000fca000ff1e0ff */
[----:B------:R-:W-:-:S04]  /*6b70*/  IMAD.X R21, RZ, RZ, R17, P0 ;  /* 0x000000ffff157224 */ /* 0x000fc800000e0611 */
[----:B------:R-:W-:-:S04]  /*6b80*/  IMAD.WIDE.U32 R6, R21, UR4, RZ ;  /* 0x0000000415067c25 */ /* 0x000fc8000f8e00ff */
[----:B------:R-:W-:-:S04]  /*6b90*/  IMAD.WIDE.U32 R6, P0, R5, UR5, R6 ;  /* 0x0000000505067c25 */ /* 0x000fc8000f800006 */
[----:B------:R-:W-:-:S04]  /*6ba0*/  IMAD.WIDE.U32 R4, R5, UR4, RZ ;  /* 0x0000000405047c25 */ /* 0x000fc8000f8e00ff */
[----:B------:R-:W-:Y:S01]  /*6bb0*/  IMAD.MOV.U32 R4, RZ, RZ, R7 ;  /* 0x000000ffff047224 */ /* 0x000fe200078e0007 */
[----:B------:R-:W-:Y:S01]  /*6bc0*/  IADD3 RZ, P1, R5, R6, RZ ;  /* 0x0000000605ff7210 */ /* 0x000fe20007f3e0ff */
[----:B------:R-:W-:-:S04]  /*6bd0*/  IMAD.X R5, RZ, RZ, RZ, P0 ;  /* 0x000000ffff057224 */ /* 0x000fc800000e06ff */
[----:B------:R-:W-:-:S08]  /*6be0*/  IMAD.WIDE.U32.X R4, R21, UR5, R4, P1 ;  /* 0x0000000515047c25 */ /* 0x000fd000088e0404 */
.L_x_142:
[----:B------:R-:W-:Y:S01]  /*6bf0*/  FMUL R22, R22, UR8 ;  /* 0x0000000816167c20 */ /* 0x000fe20008400000 */
[--C-:B------:R-:W-:Y:S01]  /*6c00*/  SHF.R.U64 R14, R4, UR7, R5.reuse ;  /* 0x00000007040e7c19 */ /* 0x100fe20008001205 */
[----:B------:R-:W-:Y:S01]  /*6c10*/  ULDC.64 UR4, c[0x0][0x620] ;  /* 0x0001880000047ab9 */ /* 0x000fe20000000a00 */
[----:B------:R-:W-:Y:S01]  /*6c20*/  SHF.R.U32.HI R4, RZ, UR7, R5 ;  /* 0x00000007ff047c19 */ /* 0x000fe20008011605 */
[----:B------:R-:W-:Y:S01]  /*6c30*/  ULDC.64 UR6, c[0x0][0x640] ;  /* 0x0001900000067ab9 */ /* 0x000fe20000000a00 */
[----:B------:R-:W-:Y:S01]  /*6c40*/  IADD3 R5, P0, RZ, -R14, RZ ;  /* 0x8000000eff057210 */ /* 0x000fe20007f1e0ff */
[----:B------:R-:W0:Y:S04]  /*6c50*/  F2I.U32.TRUNC.NTZ R22, R22 ;  /* 0x0000001600167305 */ /* 0x000e28000020f000 */
[----:B------:R-:W-:Y:S01]  /*6c60*/  IMAD.X R4, RZ, RZ, ~R4, P0 ;  /* 0x000000ffff047224 */ /* 0x000fe200000e0e04 */
[----:B------:R-:W-:-:S03]  /*6c70*/  ISETP.NE.U32.AND P0, PT, RZ, UR6, PT ;  /* 0x00000006ff007c0c */ /* 0x000fc6000bf05070 */
[----:B------:R-:W-:Y:S01]  /*6c80*/  IMAD R4, R4, UR4, RZ ;  /* 0x0000000404047c24 */ /* 0x000fe2000f8e02ff */
[----:B------:R-:W-:-:S03]  /*6c90*/  ISETP.NE.AND.EX P0, PT, RZ, UR7, PT, P0 ;  /* 0x00000007ff007c0c */ /* 0x000fc6000bf05300 */
[C---:B------:R-:W-:Y:S01]  /*6ca0*/  IMAD R7, R5.reuse, UR5, R4 ;  /* 0x0000000505077c24 */ /* 0x040fe2000f8e0204 */
[----:B------:R-:W-:Y:S01]  /*6cb0*/  ULDC UR5, c[0x0][0x154] ;  /* 0x0000550000057ab9 */ /* 0x000fe20000000800 */
[----:B------:R-:W-:Y:S01]  /*6cc0*/  IMAD.WIDE.U32 R4, R5, UR4, R16 ;  /* 0x0000000405047c25 */ /* 0x000fe2000f8e0010 */
[----:B------:R-:W-:-:S03]  /*6cd0*/  ULDC UR4, c[0x0][0x618] ;  /* 0x0001860000047ab9 */ /* 0x000fc60000000800 */
[----:B0-----:R-:W-:Y:S02]  /*6ce0*/  IMAD.MOV R6, RZ, RZ, -R22 ;  /* 0x000000ffff067224 */ /* 0x001fe400078e0a16 */
[----:B------:R-:W-:Y:S02]  /*6cf0*/  IMAD.IADD R5, R5, 0x1, R7 ;  /* 0x0000000105057824 */ /* 0x000fe400078e0207 */
[----:B-1----:R-:W-:Y:S01]  /*6d00*/  IMAD R15, R20, R6, R15 ;  /* 0x00000006140f7224 */ /* 0x002fe200078e020f */
[----:B--2---:R-:W-:Y:S01]  /*6d10*/  I2FP.F32.U32 R6, R13 ;  /* 0x0000000d00067245 */ /* 0x004fe20000201000 */
[----:B------:R-:W0:Y:S01]  /*6d20*/  LDC R20, c[0x0][0x148] ;  /* 0x00005200ff147b82 */ /* 0x000e220000000800 */
[--C-:B------:R-:W-:Y:S02]  /*6d30*/  SHF.R.U64 R21, R4, UR4, R5.reuse ;  /* 0x0000000404157c19 */ /* 0x100fe40008001205 */
[----:B------:R-:W-:Y:S01]  /*6d40*/  SHF.R.U32.HI R4, RZ, UR4, R5 ;  /* 0x00000004ff047c19 */ /* 0x000fe20008011605 */
[----:B------:R-:W-:Y:S01]  /*6d50*/  FMUL R6, R6, UR5 ;  /* 0x0000000506067c20 */ /* 0x000fe20008400000 */
[----:B------:R-:W-:-:S02]  /*6d60*/  ULDC UR4, c[0x0][0x608] ;  /* 0x0001820000047ab9 */ /* 0x000fc40000000800 */
[--C-:B------:R-:W-:Y:S01]  /*6d70*/  SHF.R.U64 R23, R21, UR4, R4.reuse ;  /* 0x0000000415177c19 */ /* 0x100fe20008001204 */
[----:B------:R1:W2:Y:S01]  /*6d80*/  F2I.U32.TRUNC.NTZ R24, R6 ;  /* 0x0000000600187305 */ /* 0x0002a2000020f000 */
[----:B------:R-:W-:Y:S01]  /*6d90*/  SHF.R.U32.HI R4, RZ, UR4, R4 ;  /* 0x00000004ff047c19 */ /* 0x000fe20008011604 */
[----:B------:R-:W-:-:S03]  /*6da0*/  ULDC UR4, c[0x0][0x658] ;  /* 0x0001960000047ab9 */ /* 0x000fc60000000800 */
[--C-:B------:R-:W-:Y:S02]  /*6db0*/  SHF.R.U64 R22, R23, UR4, R4.reuse ;  /* 0x0000000417167c19 */ /* 0x100fe40008001204 */
[----:B------:R-:W-:-:S03]  /*6dc0*/  SHF.R.U32.HI R25, RZ, UR4, R4 ;  /* 0x00000004ff197c19 */ /* 0x000fc60008011604 */
[----:B------:R-:W-:Y:S02]  /*6dd0*/  IMAD.MOV.U32 R4, RZ, RZ, R22 ;  /* 0x000000ffff047224 */ /* 0x000fe400078e0016 */
[----:B------:R-:W-:Y:S01]  /*6de0*/  IMAD.MOV.U32 R5, RZ, RZ, R25 ;  /* 0x000000ffff057224 */ /* 0x000fe200078e0019 */
[----:B-1----:R-:W-:Y:S06]  /*6df0*/  @!P0 BRA `(.L_x_143) ;  /* 0x0000000000288947 */ /* 0x002fec0003800000 */
        /* <DEDUP_REMOVED lines=10> */
.L_x_143:
[----:B------:R-:W-:Y:S01]  /*6ea0*/  ISETP.NE.AND P0, PT, R2, 0x1, PT ;  /* 0x000000010200780c */ /* 0x000fe20003f05270 */
[----:B------:R-:W-:Y:S01]  /*6eb0*/  ULDC UR4, c[0x0][0x648] ;  /* 0x0001920000047ab9 */ /* 0x000fe20000000800 */
[----:B------:R-:W-:Y:S01]  /*6ec0*/  LOP3.LUT R23, R23, UR17, RZ, 0xc0, !PT ;  /* 0x0000001117177c12 */ /* 0x000fe2000f8ec0ff */
[----:B--2---:R-:W-:Y:S01]  /*6ed0*/  IMAD.MOV R24, RZ, RZ, -R24 ;  /* 0x000000ffff187224 */ /* 0x004fe200078e0a18 */
[----:B------:R-:W-:Y:S01]  /*6ee0*/  SHF.R.U64 R4, R4, UR4, R5 ;  /* 0x0000000404047c19 */ /* 0x000fe20008001205 */
[----:B------:R-:W-:Y:S01]  /*6ef0*/  ULDC UR4, c[0x0][0x638] ;  /* 0x00018e0000047ab9 */ /* 0x000fe20000000800 */
[----:B------:R-:W-:Y:S01]  /*6f00*/  LOP3.LUT R21, R21, UR16, RZ, 0xc0, !PT ;  /* 0x0000001015157c12 */ /* 0x000fe2000f8ec0ff */
[----:B------:R-:W-:Y:S01]  /*6f10*/  ULDC UR5, c[0x0][0x610] ;  /* 0x0001840000057ab9 */ /* 0x000fe20000000800 */
[----:B------:R-:W-:Y:S02]  /*6f20*/  IMAD.MOV.U32 R6, RZ, RZ, R14 ;  /* 0x000000ffff067224 */ /* 0x000fe400078e000e */
[----:B------:R-:W-:-:S02]  /*6f30*/  IMAD.MOV R5, RZ, RZ, -R4 ;  /* 0x000000ffff057224 */ /* 0x000fc400078e0a04 */
[----:B------:R-:W-:Y:S02]  /*6f40*/  IMAD R4, R4, UR18, R23 ;  /* 0x0000001204047c24 */ /* 0x000fe4000f8e0217 */
[----:B0-----:R-:W-:Y:S02]  /*6f50*/  @P0 IMAD R15, R20, R24, R13 ;  /* 0x00000018140f0224 */ /* 0x001fe400078e020d */
[----:B------:R-:W-:Y:S01]  /*6f60*/  IMAD R22, R5, UR4, R22 ;  /* 0x0000000405167c24 */ /* 0x000fe2000f8e0216 */
[----:B------:R-:W-:Y:S01]  /*6f70*/  ULDC UR4, c[0x0][0x600] ;  /* 0x0001800000047ab9 */ /* 0x000fe20000000800 */
[----:B------:R-:W-:Y:S02]  /*6f80*/  IMAD R15, R4, UR5, R15 ;  /* 0x00000005040f7c24 */ /* 0x000fe4000f8e020f */
[----:B------:R-:W-:Y:S02]  /*6f90*/  IMAD R22, R22, UR4, R21 ;  /* 0x0000000416167c24 */ /* 0x000fe4000f8e0215 */
[----:B------:R-:W-:-:S03]  /*6fa0*/  IMAD.MOV.U32 R4, RZ, RZ, 0x1 ;  /* 0x00000001ff047424 */ /* 0x000fc600078e00ff */
[----:B------:R-:W-:Y:S02]  /*6fb0*/  SEL R20, R22, R15, !P0 ;  /* 0x0000000f16147207 */ /* 0x000fe40004000000 */
[----:B------:R-:W-:-:S07]  /*6fc0*/  SEL R13, R15, R22, !P0 ;  /* 0x000000160f0d7207 */ /* 0x000fce0004000000 */
.L_x_141:
[----:B------:R-:W-:Y:S05]  /*6fd0*/  BSYNC B1 ;  /* 0x0000000000017941 */ /* 0x000fea0003800000 */
.L_x_140:
[----:B------:R-:W-:-:S13]  /*6fe0*/  LOP3.LUT P0, RZ, R4, 0xff, RZ, 0xc0, !PT ;  /* 0x000000ff04ff7812 */ /* 0x000fda000780c0ff */
[----:B------:R-:W-:Y:S05]  /*6ff0*/  @P0 BRA `(.L_x_144) ;  /* 0xfffffff4003c0947 */ /* 0x000fea000383ffff */
[----:B------:R-:W-:Y:S05]  /*7000*/  BSYNC B0 ;  /* 0x0000000000007941 */ /* 0x000fea0003800000 */
.L_x_133:
[----:B------:R-:W-:-:S03]  /*7010*/  UMOV UR4, 0xffffffff ;  /* 0xffffffff00047882 */ /* 0x000fc60000000000 */
[----:B------:R-:W-:Y:S05]  /*7020*/  BRA.DIV UR4, `(.L_x_145) ;  /* 0x0000001204c07947 */ /* 0x000fea000b800000 */
[----:B------:R-:W-:-:S13]  /*7030*/  ELECT P6, URZ, PT ;  /* 0x00000000003f782f */ /* 0x000fda00038c0000 */
.L_x_185:
[----:B------:R-:W-:Y:S04]  /*7040*/  BSSY B0, `(.L_x_146) ;  /* 0x0000115000007945 */ /* 0x000fe80003800000 */
[----:B------:R-:W-:Y:S05]  /*7050*/  @!P6 BRA `(.L_x_147) ;  /* 0x00000010004ce947 */ /* 0x000fea0003800000 */
[----:B------:R-:W-:-:S04]  /*7060*/  LOP3.LUT R19, R19, 0x2, RZ, 0xfc, !PT ;  /* 0x0000000213137812 */ /* 0x000fc800078efcff */
[----:B------:R-:W-:-:S13]  /*7070*/  ISETP.NE.AND P0, PT, R19, 0x3, PT ;  /* 0x000000031300780c */ /* 0x000fda0003f05270 */
[----:B------:R-:W-:Y:S05]  /*7080*/  @!P0 BRA `(.L_x_148) ;  /* 0x0000000000048947 */ /* 0x000fea0003800000 */
[----:B------:R-:W-:Y:S01]  /*7090*/  BPT.TRAP 0x1 ;  /* 0x000000040000795c */ /* 0x000fe20000300000 */
.L_x_148:
[----:B------:R-:W0:Y:S01]  /*70a0*/  S2R R5, SR_CgaCtaId ;  /* 0x0000000000057919 */ /* 0x000e220000008800 */
[----:B------:R-:W-:Y:S02]  /*70b0*/  MOV R2, 0x400 ;  /* 0x0000040000027802 */ /* 0x000fe40000000f00 */
[----:B------:R-:W-:Y:S02]  /*70c0*/  SHF.L.U32 R4, R0, 0x1f, RZ ;  /* 0x0000001f00047819 */ /* 0x000fe400000006ff */
[----:B0-----:R-:W-:-:S05]  /*70d0*/  LEA R2, R5, R2, 0x18 ;  /* 0x0000000205027211 */ /* 0x001fca00078ec0ff */
[----:B------:R-:W-:-:S04]  /*70e0*/  VIADD R2, R2, 0xf0 ;  /* 0x000000f002027836 */ /* 0x000fc80000000000 */
[C---:B------:R-:W-:Y:S02]  /*70f0*/  IMAD R7, R3.reuse, 0x8, R2 ;  /* 0x0000000803077824 */ /* 0x040fe400078e0202 */
[----:B------:R-:W-:Y:S02]  /*7100*/  VIADD R3, R3, 0x1 ;  /* 0x0000000103037836 */ /* 0x000fe40000000000 */
[----:B------:R-:W0:Y:S03]  /*7110*/  SYNCS.PHASECHK.TRANS64.TRYWAIT P0, [R7+URZ], R4 ;  /* 0x00000004070075a7 */ /* 0x000e26000800017f */
[----:B------:R-:W-:-:S04]  /*7120*/  ISETP.NE.AND P1, PT, R3, 0x1e, PT ;  /* 0x0000001e0300780c */ /* 0x000fc80003f25270 */
[----:B------:R-:W-:Y:S02]  /*7130*/  SEL R5, RZ, 0x1, P1 ;  /* 0x00000001ff057807 */ /* 0x000fe40000800000 */
[----:B------:R-:W-:Y:S02]  /*7140*/  SEL R3, R3, RZ, P1 ;  /* 0x000000ff03037207 */ /* 0x000fe40000800000 */
[----:B------:R-:W-:-:S03]  /*7150*/  LOP3.LUT R6, R0, R5, RZ, 0x3c, !PT ;  /* 0x0000000500067212 */ /* 0x000fc600078e3cff */
[----:B------:R-:W-:Y:S01]  /*7160*/  IMAD R8, R3, 0x8, R2 ;  /* 0x0000000803087824 */ /* 0x000fe200078e0202 */
[----:B------:R-:W-:Y:S01]  /*7170*/  SHF.L.U32 R5, R6, 0x1f, RZ ;  /* 0x0000001f06057819 */ /* 0x000fe200000006ff */
[----:B0-----:R-:W-:Y:S06]  /*7180*/  @!P0 BRA `(.L_x_149) ;  /* 0x0000001000888947 */ /* 0x001fec0003800000 */
.L_x_186:
[----:B------:R-:W1:Y:S01]  /*7190*/  SYNCS.PHASECHK.TRANS64.TRYWAIT P0, [R8+URZ], R5 ;  /* 0x00000005080075a7 */ /* 0x000e62000800017f */
[----:B------:R-:W-:-:S05]  /*71a0*/  VIADD R0, R3, 0x1 ;  /* 0x0000000103007836 */ /* 0x000fca0000000000 */
[----:B------:R-:W-:-:S04]  /*71b0*/  ISETP.NE.AND P1, PT, R0, 0x1e, PT ;  /* 0x0000001e0000780c */ /* 0x000fc80003f25270 */
[----:B------:R-:W-:Y:S02]  /*71c0*/  SEL R3, RZ, 0x1, P1 ;  /* 0x00000001ff037807 */ /* 0x000fe40000800000 */
[----:B0-----:R-:W-:Y:S02]  /*71d0*/  SEL R7, R0, RZ, P1 ;  /* 0x000000ff00077207 */ /* 0x001fe40000800000 */
[----:B------:R-:W-:-:S03]  /*71e0*/  LOP3.LUT R6, R6, R3, RZ, 0x3c, !PT ;  /* 0x0000000306067212 */ /* 0x000fc600078e3cff */
[----:B------:R-:W-:Y:S01]  /*71f0*/  IMAD R9, R7, 0x8, R2 ;  /* 0x0000000807097824 */ /* 0x000fe200078e0202 */
[----:B------:R-:W-:Y:S01]  /*7200*/  SHF.L.U32 R4, R6, 0x1f, RZ ;  /* 0x0000001f06047819 */ /* 0x000fe200000006ff */
[----:B-1----:R-:W-:Y:S06]  /*7210*/  @!P0 BRA `(.L_x_150) ;  /* 0x0000001000788947 */ /* 0x002fec0003800000 */
.L_x_187:
[----:B------:R-:W1:Y:S01]  /*7220*/  SYNCS.PHASECHK.TRANS64.TRYWAIT P0, [R9+URZ], R4 ;  /* 0x00000004090075a7 */ /* 0x000e62000800017f */
[----:B------:R-:W-:-:S05]  /*7230*/  VIADD R0, R7, 0x1 ;  /* 0x0000000107007836 */ /* 0x000fca0000000000 */
[----:B------:R-:W-:-:S04]  /*7240*/  ISETP.NE.AND P1, PT, R0, 0x1e, PT ;  /* 0x0000001e0000780c */ /* 0x000fc80003f25270 */
[----:B------:R-:W-:Y:S02]  /*7250*/  SEL R3, RZ, 0x1, P1 ;  /* 0x00000001ff037807 */ /* 0x000fe40000800000 */
[----:B------:R-:W-:Y:S02]  /*7260*/  SEL R7, R0, RZ, P1 ;  /* 0x000000ff00077207 */ /* 0x000fe40000800000 */
[----:B------:R-:W-:-:S03]  /*7270*/  LOP3.LUT R6, R6, R3, RZ, 0x3c, !PT ;  /* 0x0000000306067212 */ /* 0x000fc600078e3cff */
[----:B0-----:R-:W-:Y:S01]  /*7280*/  IMAD R8, R7, 0x8, R2 ;  /* 0x0000000807087824 */ /* 0x001fe200078e0202 */
[----:B------:R-:W-:Y:S01]  /*7290*/  SHF.L.U32 R5, R6, 0x1f, RZ ;  /* 0x0000001f06057819 */ /* 0x000fe200000006ff */
[----:B-1----:R-:W-:Y:S06]  /*72a0*/  @!P0 BRA `(.L_x_151) ;  /* 0x0000001000688947 */ /* 0x002fec0003800000 */
.L_x_188:
        /* <DEDUP_REMOVED lines=9> */
.L_x_189:
        /* <DEDUP_REMOVED lines=9> */
.L_x_190:
        /* <DEDUP_REMOVED lines=9> */
.L_x_191:
        /* <DEDUP_REMOVED lines=9> */
.L_x_192:
        /* <DEDUP_REMOVED lines=9> */
.L_x_193:
        /* <DEDUP_REMOVED lines=9> */
.L_x_194:
        /* <DEDUP_REMOVED lines=9> */
.L_x_195:
        /* <DEDUP_REMOVED lines=9> */
.L_x_196:
        /* <DEDUP_REMOVED lines=9> */
.L_x_197:
        /* <DEDUP_REMOVED lines=9> */
.L_x_198:
        /* <DEDUP_REMOVED lines=9> */
.L_x_199:
        /* <DEDUP_REMOVED lines=9> */
.L_x_200:
        /* <DEDUP_REMOVED lines=9> */
.L_x_201:
        /* <DEDUP_REMOVED lines=9> */
.L_x_202:
        /* <DEDUP_REMOVED lines=9> */
.L_x_203:
        /* <DEDUP_REMOVED lines=9> */
.L_x_204:
        /* <DEDUP_REMOVED lines=9> */
.L_x_205:
        /* <DEDUP_REMOVED lines=9> */
.L_x_206:
        /* <DEDUP_REMOVED lines=9> */
.L_x_207:
        /* <DEDUP_REMOVED lines=9> */
.L_x_208:
        /* <DEDUP_REMOVED lines=9> */
.L_x_209:
        /* <DEDUP_REMOVED lines=9> */
.L_x_210:
        /* <DEDUP_REMOVED lines=9> */
.L_x_211:
        /* <DEDUP_REMOVED lines=9> */
.L_x_212:
[----:B------:R-:W1:Y:S01]  /*8030*/  SYNCS.PHASECHK.TRANS64.TRYWAIT P0, [R8+URZ], R5 ;  /* 0x00000005080075a7 */ /* 0x000e62000800017f */
[----:B------:R-:W-:-:S05]  /*8040*/  VIADD R0, R7, 0x1 ;  /* 0x0000000107007836 */ /* 0x000fca0000000000 */
[----:B------:R-:W-:-:S04]  /*8050*/  ISETP.NE.AND P1, PT, R0, 0x1e, PT ;  /* 0x0000001e0000780c */ /* 0x000fc80003f25270 */
[----:B------:R-:W-:Y:S02]  /*8060*/  SEL R3, RZ, 0x1, P1 ;  /* 0x00000001ff037807 */ /* 0x000fe40000800000 */
[----:B------:R-:W-:Y:S02]  /*8070*/  SEL R7, R0, RZ, P1 ;  /* 0x000000ff00077207 */ /* 0x000fe40000800000 */
[----:B0-----:R-:W-:-:S03]  /*8080*/  LOP3.LUT R9, R6, R3, RZ, 0x3c, !PT ;  /* 0x0000000306097212 */ /* 0x001fc600078e3cff */
[----:B------:R-:W-:Y:S01]  /*8090*/  IMAD R11, R7, 0x8, R2 ;  /* 0x00000008070b7824 */ /* 0x000fe200078e0202 */
[----:B------:R-:W-:Y:S01]  /*80a0*/  SHF.L.U32 R6, R9, 0x1f, RZ ;  /* 0x0000001f09067819 */ /* 0x000fe200000006ff */
[----:B-1----:R-:W-:Y:S06]  /*80b0*/  @!P0 BRA `(.L_x_176) ;  /* 0x0000000800d88947 */ /* 0x002fec0003800000 */
.L_x_213:
[----:B------:R-:W1:Y:S01]  /*80c0*/  SYNCS.PHASECHK.TRANS64.TRYWAIT P0, [R11+URZ], R6 ;  /* 0x000000060b0075a7 */ /* 0x000e62000800017f */
[----:B------:R-:W-:-:S05]  /*80d0*/  VIADD R0, R7, 0x1 ;  /* 0x0000000107007836 */ /* 0x000fca0000000000 */
[----:B------:R-:W-:-:S04]  /*80e0*/  ISETP.NE.AND P1, PT, R0, 0x1e, PT ;  /* 0x0000001e0000780c */ /* 0x000fc80003f25270 */
[----:B------:R-:W-:Y:S02]  /*80f0*/  SEL R4, RZ, 0x1, P1 ;  /* 0x00000001ff047807 */ /* 0x000fe40000800000 */
[----:B------:R-:W-:Y:S02]  /*8100*/  SEL R3, R0, RZ, P1 ;  /* 0x000000ff00037207 */ /* 0x000fe40000800000 */
[----:B------:R-:W-:Y:S01]  /*8110*/  LOP3.LUT R0, R9, R4, RZ, 0x3c, !PT ;  /* 0x0000000409007212 */ /* 0x000fe200078e3cff */
[----:B-1----:R-:W-:Y:S06]  /*8120*/  @!P0 BRA `(.L_x_177) ;  /* 0x0000000800d08947 */ /* 0x002fec0003800000 */
.L_x_214:
[----:B------:R-:W-:Y:S01]  /*8130*/  IMAD R3, R3, 0x8, R2 ;  /* 0x0000000803037824 */ /* 0x000fe200078e0202 */
[----:B------:R-:W-:-:S07]  /*8140*/  SHF.L.U32 R0, R0, 0x1f, RZ ;  /* 0x0000001f00007819 */ /* 0x000fce00000006ff */
.L_x_178:
[----:B--2---:R2:W3:Y:S02]  /*8150*/  SYNCS.PHASECHK.TRANS64.TRYWAIT P0, [R3+URZ], R0 ;  /* 0x00000000030075a7 */ /* 0x0044e4000800017f */
[----:B---3--:R-:W-:Y:S05]  /*8160*/  @!P0 NANOSLEEP.SYNCS 0x989680 ;  /* 0x009896800000895d */ /* 0x008fea0003900000 */
[----:B------:R-:W3:Y:S02]  /*8170*/  @!P0 SYNCS.PHASECHK.TRANS64 P0, [R3+URZ], R0 ;  /* 0x00000000030085a7 */ /* 0x000ee4000800007f */
[----:B---3--:R-:W-:Y:S05]  /*8180*/  @!P0 BRA `(.L_x_178) ;  /* 0xfffffffc00f08947 */ /* 0x008fea000383ffff */
.L_x_147:
[----:B------:R-:W-:Y:S05]  /*8190*/  BSYNC B0 ;  /* 0x0000000000007941 */ /* 0x000fea0003800000 */
.L_x_146:
[----:B------:R-:W-:Y:S05]  /*81a0*/  EXIT ;  /* 0x000000000000794d */ /* 0x000fea0003800000 */
.L_x_22:
[----:B---3--:R3:W4:Y:S02]  /*81b0*/  SYNCS.PHASECHK.TRANS64.TRYWAIT P1, [R3+URZ], R0 ;  /* 0x00000000030075a7 */ /* 0x008724000802017f */
[----:B----4-:R-:W-:Y:S05]  /*81c0*/  @!P1 NANOSLEEP.SYNCS 0x989680 ;  /* 0x009896800000995d */ /* 0x010fea0003900000 */
[----:B------:R-:W4:Y:S02]  /*81d0*/  @!P1 SYNCS.PHASECHK.TRANS64 P1, [R3+URZ], R0 ;  /* 0x00000000030095a7 */ /* 0x000f24000802007f */
[----:B----4-:R-:W-:Y:S05]  /*81e0*/  @!P1 BRA `(.L_x_22) ;  /* 0xfffffffc00f09947 */ /* 0x010fea000383ffff */
[----:B------:R-:W-:Y:S05]  /*81f0*/  BRA `(.L_x_21) ;  /* 0xffffff9400907947 */ /* 0x000fea000383ffff */
.L_x_27:
[----:B-1----:R-:W-:-:S04]  /*8200*/  IMAD.U32 R6, RZ, RZ, UR7 ;  /* 0x00000007ff067e24 */ /* 0x002fc8000f8e00ff */
[----:B------:R1:W2:Y:S03]  /*8210*/  SYNCS.PHASECHK.TRANS64.TRYWAIT P1, [R6+URZ], R5 ;  /* 0x00000005060075a7 */ /* 0x0002a6000802017f */
[----:B--2---:R-:W-:Y:S05]  /*8220*/  @!P1 NANOSLEEP.SYNCS 0x989680 ;  /* 0x009896800000995d */ /* 0x004fea0003900000 */
[----:B------:R-:W2:Y:S02]  /*8230*/  @!P1 SYNCS.PHASECHK.TRANS64 P1, [R6+URZ], R5 ;  /* 0x00000005060095a7 */ /* 0x000ea4000802007f */
[----:B--2---:R-:W-:Y:S05]  /*8240*/  @!P1 BRA `(.L_x_27) ;  /* 0xfffffffc00ec9947 */ /* 0x004fea000383ffff */
[----:B------:R-:W-:Y:S05]  /*8250*/  BRA `(.L_x_26) ;  /* 0xffffff9800847947 */ /* 0x000fea000383ffff */
.L_x_134:
[----:B------:R-:W-:Y:S01]  /*8260*/  BSSY B1, `(.L_x_179) ;  /* 0x0000006000017945 */ /* 0x000fe20003800000 */
[----:B------:R-:W-:-:S07]  /*8270*/  IMAD.MOV.U32 R15, RZ, RZ, -0x1 ;  /* 0xffffffffff0f7424 */ /* 0x000fce00078e00ff */
[----:B------:R-:W-:Y:S05]  /*8280*/  WARPSYNC.COLLECTIVE R15, `(.L_x_180) ;  /* 0x000000000f0c7348 */ /* 0x000fea0003c00000 */
[----:B------:R-:W-:Y:S02]  /*8290*/  ELECT P6, UR62, PT ;  /* 0x00000000003e782f */ /* 0x000fe400038c0000 */
[----:B------:R-:W-:Y:S01]  /*82a0*/  MOV R14, UR62 ;  /* 0x0000003e000e7c02 */ /* 0x000fe20008000f00 */
[----:B------:R-:W-:Y:S10]  /*82b0*/  ENDCOLLECTIVE ;  /* 0x000000000000791b */ /* 0x000ff40003800000 */
.L_x_180:
[----:B------:R-:W-:Y:S05]  /*82c0*/  BSYNC B1 ;  /* 0x0000000000017941 */ /* 0x000fea0003800000 */
.L_x_179:
[----:B------:R-:W-:Y:S05]  /*82d0*/  BRA `(.L_x_181) ;  /* 0xffffffe000907947 */ /* 0x000fea000383ffff */
.L_x_137:
[----:B0-----:R0:W1:Y:S02]  /*82e0*/  SYNCS.PHASECHK.TRANS64.TRYWAIT P0, [R20+URZ+0xf0], R7 ;  /* 0x0000f007140075a7 */ /* 0x001064000800017f */
[----:B-1----:R-:W-:Y:S05]  /*82f0*/  @!P0 NANOSLEEP.SYNCS 0x989680 ;  /* 0x009896800000895d */ /* 0x002fea0003900000 */
[----:B------:R-:W1:Y:S02]  /*8300*/  @!P0 SYNCS.PHASECHK.TRANS64 P0, [R20+URZ+0xf0], R7 ;  /* 0x0000f007140085a7 */ /* 0x000e64000800007f */
[----:B-1----:R-:W-:Y:S05]  /*8310*/  @!P0 BRA `(.L_x_137) ;  /* 0xfffffffc00f08947 */ /* 0x002fea000383ffff */
[----:B------:R-:W-:Y:S05]  /*8320*/  BRA `(.L_x_182) ;  /* 0xffffffe000cc7947 */ /* 0x000fea000383ffff */
.L_x_145:
[----:B------:R-:W-:Y:S01]  /*8330*/  BSSY B0, `(.L_x_183) ;  /* 0x0000006000007945 */ /* 0x000fe20003800000 */
[----:B------:R-:W-:-:S07]  /*8340*/  IMAD.MOV.U32 R15, RZ, RZ, -0x1 ;  /* 0xffffffffff0f7424 */ /* 0x000fce00078e00ff */
[----:B------:R-:W-:Y:S05]  /*8350*/  WARPSYNC.COLLECTIVE R15, `(.L_x_184) ;  /* 0x000000000f0c7348 */ /* 0x000fea0003c00000 */
[----:B------:R-:W-:Y:S02]  /*8360*/  ELECT P6, UR62, PT ;  /* 0x00000000003e782f */ /* 0x000fe400038c0000 */
[----:B------:R-:W-:Y:S01]  /*8370*/  MOV R14, UR62 ;  /* 0x0000003e000e7c02 */ /* 0x000fe20008000f00 */
[----:B------:R-:W-:Y:S10]  /*8380*/  ENDCOLLECTIVE ;  /* 0x000000000000791b */ /* 0x000ff40003800000 */
.L_x_184:
[----:B------:R-:W-:Y:S05]  /*8390*/  BSYNC B0 ;  /* 0x0000000000007941 */ /* 0x000fea0003800000 */
.L_x_183:
[----:B------:R-:W-:Y:S05]  /*83a0*/  BRA `(.L_x_185) ;  /* 0xffffffec00247947 */ /* 0x000fea000383ffff */
.L_x_149:
[----:B0-----:R0:W1:Y:S02]  /*83b0*/  SYNCS.PHASECHK.TRANS64.TRYWAIT P0, [R7+URZ], R4 ;  /* 0x00000004070075a7 */ /* 0x001064000800017f */
[----:B-1----:R-:W-:Y:S05]  /*83c0*/  @!P0 NANOSLEEP.SYNCS 0x989680 ;  /* 0x009896800000895d */ /* 0x002fea0003900000 */
[----:B------:R-:W1:Y:S02]  /*83d0*/  @!P0 SYNCS.PHASECHK.TRANS64 P0, [R7+URZ], R4 ;  /* 0x00000004070085a7 */ /* 0x000e64000800007f */
[----:B-1----:R-:W-:Y:S05]  /*83e0*/  @!P0 BRA `(.L_x_149) ;  /* 0xfffffffc00f08947 */ /* 0x002fea000383ffff */
[----:B------:R-:W-:Y:S05]  /*83f0*/  BRA `(.L_x_186) ;  /* 0xffffffec00647947 */ /* 0x000fea000383ffff */
.L_x_150:
[----:B0-----:R0:W1:Y:S02]  /*8400*/  SYNCS.PHASECHK.TRANS64.TRYWAIT P0, [R8+URZ], R5 ;  /* 0x00000005080075a7 */ /* 0x001064000800017f */
[----:B-1----:R-:W-:Y:S05]  /*8410*/  @!P0 NANOSLEEP.SYNCS 0x989680 ;  /* 0x009896800000895d */ /* 0x002fea0003900000 */
[----:B------:R-:W1:Y:S02]  /*8420*/  @!P0 SYNCS.PHASECHK.TRANS64 P0, [R8+URZ], R5 ;  /* 0x00000005080085a7 */ /* 0x000e64000800007f */
[----:B-1----:R-:W-:Y:S05]  /*8430*/  @!P0 BRA `(.L_x_150) ;  /* 0xfffffffc00f08947 */ /* 0x002fea000383ffff */
[----:B------:R-:W-:Y:S05]  /*8440*/  BRA `(.L_x_187) ;  /* 0xffffffec00747947 */ /* 0x000fea000383ffff */
.L_x_151:
[----:B0-----:R0:W1:Y:S02]  /*8450*/  SYNCS.PHASECHK.TRANS64.TRYWAIT P0, [R9+URZ], R4 ;  /* 0x00000004090075a7 */ /* 0x001064000800017f */
[----:B-1----:R-:W-:Y:S05]  /*8460*/  @!P0 NANOSLEEP.SYNCS 0x989680 ;  /* 0x009896800000895d */ /* 0x002fea0003900000 */
[----:B------:R-:W1:Y:S02]  /*8470*/  @!P0 SYNCS.PHASECHK.TRANS64 P0, [R9+URZ], R4 ;  /* 0x00000004090085a7 */ /* 0x000e64000800007f */
[----:B-1----:R-:W-:Y:S05]  /*8480*/  @!P0 BRA `(.L_x_151) ;  /* 0xfffffffc00f08947 */ /* 0x002fea000383ffff */
[----:B------:R-:W-:Y:S05]  /*8490*/  BRA `(.L_x_188) ;  /* 0xffffffec00847947 */ /* 0x000fea000383ffff */
.L_x_152:
[----:B0-----:R0:W1:Y:S02]  /*84a0*/  SYNCS.PHASECHK.TRANS64.TRYWAIT P0, [R8+URZ], R5 ;  /* 0x00000005080075a7 */ /* 0x001064000800017f */
[----:B-1----:R-:W-:Y:S05]  /*84b0*/  @!P0 NANOSLEEP.SYNCS 0x989680 ;  /* 0x009896800000895d */ /* 0x002fea0003900000 */
[----:B------:R-:W1:Y:S02]  /*84c0*/  @!P0 SYNCS.PHASECHK.TRANS64 P0, [R8+URZ], R5 ;  /* 0x00000005080085a7 */ /* 0x000e64000800007f */
[----:B-1----:R-:W-:Y:S05]  /*84d0*/  @!P0 BRA `(.L_x_152) ;  /* 0xfffffffc00f08947 */ /* 0x002fea000383ffff */
[----:B------:R-:W-:Y:S05]  /*84e0*/  BRA `(.L_x_189) ;  /* 0xffffffec00947947 */ /* 0x000fea000383ffff */
.L_x_153:
[----:B0-----:R0:W1:Y:S02]  /*84f0*/  SYNCS.PHASECHK.TRANS64.TRYWAIT P0, [R9+URZ], R4 ;  /* 0x00000004090075a7 */ /* 0x001064000800017f */
[----:B-1----:R-:W-:Y:S05]  /*8500*/  @!P0 NANOSLEEP.SYNCS 0x989680 ;  /* 0x009896800000895d */ /* 0x002fea0003900000 */
[----:B------:R-:W1:Y:S02]  /*8510*/  @!P0 SYNCS.PHASECHK.TRANS64 P0, [R9+URZ], R4 ;  /* 0x00000004090085a7 */ /* 0x000e64000800007f */
[----:B-1----:R-:W-:Y:S05]  /*8520*/  @!P0 BRA `(.L_x_153) ;  /* 0xfffffffc00f08947 */ /* 0x002fea000383ffff */
[----:B------:R-:W-:Y:S05]  /*8530*/  BRA `(.L_x_190) ;  /* 0xffffffec00a47947 */ /* 0x000fea000383ffff */
.L_x_154:
[----:B0-----:R0:W1:Y:S02]  /*8540*/  SYNCS.PHASECHK.TRANS64.TRYWAIT P0, [R8+URZ], R5 ;  /* 0x00000005080075a7 */ /* 0x001064000800017f */
[----:B-1----:R-:W-:Y:S05]  /*8550*/  @!P0 NANOSLEEP.SYNCS 0x989680 ;  /* 0x009896800000895d */ /* 0x002fea0003900000 */
[----:B------:R-:W1:Y:S02]  /*8560*/  @!P0 SYNCS.PHASECHK.TRANS64 P0, [R8+URZ], R5 ;  /* 0x00000005080085a7 */ /* 0x000e64000800007f */
[----:B-1----:R-:W-:Y:S05]  /*8570*/  @!P0 BRA `(.L_x_154) ;  /* 0xfffffffc00f08947 */ /* 0x002fea000383ffff */
[----:B------:R-:W-:Y:S05]  /*8580*/  BRA `(.L_x_191) ;  /* 0xffffffec00b47947 */ /* 0x000fea000383ffff */
.L_x_155:
[----:B0-----:R0:W1:Y:S02]  /*8590*/  SYNCS.PHASECHK.TRANS64.TRYWAIT P0, [R9+URZ], R4 ;  /* 0x00000004090075a7 */ /* 0x001064000800017f */
[----:B-1----:R-:W-:Y:S05]  /*85a0*/  @!P0 NANOSLEEP.SYNCS 0x989680 ;  /* 0x009896800000895d */ /* 0x002fea0003900000 */
[----:B------:R-:W1:Y:S02]  /*85b0*/  @!P0 SYNCS.PHASECHK.TRANS64 P0, [R9+URZ], R4 ;  /* 0x00000004090085a7 */ /* 0x000e64000800007f */
[----:B-1----:R-:W-:Y:S05]  /*85c0*/  @!P0 BRA `(.L_x_155) ;  /* 0xfffffffc00f08947 */ /* 0x002fea000383ffff */
[----:B------:R-:W-:Y:S05]  /*85d0*/  BRA `(.L_x_192) ;  /* 0xffffffec00c47947 */ /* 0x000fea000383ffff */
.L_x_156:
[----:B0-----:R0:W1:Y:S02]  /*85e0*/  SYNCS.PHASECHK.TRANS64.TRYWAIT P0, [R8+URZ], R5 ;  /* 0x00000005080075a7 */ /* 0x001064000800017f */
[----:B-1----:R-:W-:Y:S05]  /*85f0*/  @!P0 NANOSLEEP.SYNCS 0x989680 ;  /* 0x009896800000895d */ /* 0x002fea0003900000 */
[----:B------:R-:W1:Y:S02]  /*8600*/  @!P0 SYNCS.PHASECHK.TRANS64 P0, [R8+URZ], R5 ;  /* 0x00000005080085a7 */ /* 0x000e64000800007f */
[----:B-1----:R-:W-:Y:S05]  /*8610*/  @!P0 BRA `(.L_x_156) ;  /* 0xfffffffc00f08947 */ /* 0x002fea000383ffff */
[----:B------:R-:W-:Y:S05]  /*8620*/  BRA `(.L_x_193) ;  /* 0xffffffec00d47947 */ /* 0x000fea000383ffff */
.L_x_157:
[----:B0-----:R0:W1:Y:S02]  /*8630*/  SYNCS.PHASECHK.TRANS64.TRYWAIT P0, [R9+URZ], R4 ;  /* 0x00000004090075a7 */ /* 0x001064000800017f */
[----:B-1----:R-:W-:Y:S05]  /*8640*/  @!P0 NANOSLEEP.SYNCS 0x989680 ;  /* 0x009896800000895d */ /* 0x002fea0003900000 */
[----:B------:R-:W1:Y:S02]  /*8650*/  @!P0 SYNCS.PHASECHK.TRANS64 P0, [R9+URZ], R4 ;  /* 0x00000004090085a7 */ /* 0x000e64000800007f */
[----:B-1----:R-:W-:Y:S05]  /*8660*/  @!P0 BRA `(.L_x_157) ;  /* 0xfffffffc00f08947 */ /* 0x002fea000383ffff */
[----:B------:R-:W-:Y:S05]  /*8670*/  BRA `(.L_x_194) ;  /* 0xffffffec00e47947 */ /* 0x000fea000383ffff */
.L_x_158:
[----:B0-----:R0:W1:Y:S02]  /*8680*/  SYNCS.PHASECHK.TRANS64.TRYWAIT P0, [R8+URZ], R5 ;  /* 0x00000005080075a7 */ /* 0x001064000800017f */
[----:B-1----:R-:W-:Y:S05]  /*8690*/  @!P0 NANOSLEEP.SYNCS 0x989680 ;  /* 0x009896800000895d */ /* 0x002fea0003900000 */
[----:B------:R-:W1:Y:S02]  /*86a0*/  @!P0 SYNCS.PHASECHK.TRANS64 P0, [R8+URZ], R5 ;  /* 0x00000005080085a7 */ /* 0x000e64000800007f */
[----:B-1----:R-:W-:Y:S05]  /*86b0*/  @!P0 BRA `(.L_x_158) ;  /* 0xfffffffc00f08947 */ /* 0x002fea000383ffff */
[----:B------:R-:W-:Y:S05]  /*86c0*/  BRA `(.L_x_195) ;  /* 0xffffffec00f47947 */ /* 0x000fea000383ffff */
.L_x_159:
[----:B0-----:R0:W1:Y:S02]  /*86d0*/  SYNCS.PHASECHK.TRANS64.TRYWAIT P0, [R9+URZ], R4 ;  /* 0x00000004090075a7 */ /* 0x001064000800017f */
[----:B-1----:R-:W-:Y:S05]  /*86e0*/  @!P0 NANOSLEEP.SYNCS 0x989680 ;  /* 0x009896800000895d */ /* 0x002fea0003900000 */
[----:B------:R-:W1:Y:S02]  /*86f0*/  @!P0 SYNCS.PHASECHK.TRANS64 P0, [R9+URZ], R4 ;  /* 0x00000004090085a7 */ /* 0x000e64000800007f */
[----:B-1----:R-:W-:Y:S05]  /*8700*/  @!P0 BRA `(.L_x_159) ;  /* 0xfffffffc00f08947 */ /* 0x002fea000383ffff */
[----:B------:R-:W-:Y:S05]  /*8710*/  BRA `(.L_x_196) ;  /* 0xfffffff000047947 */ /* 0x000fea000383ffff */
.L_x_160:
[----:B0-----:R0:W1:Y:S02]  /*8720*/  SYNCS.PHASECHK.TRANS64.TRYWAIT P0, [R8+URZ], R5 ;  /* 0x00000005080075a7 */ /* 0x001064000800017f */
[----:B-1----:R-:W-:Y:S05]  /*8730*/  @!P0 NANOSLEEP.SYNCS 0x989680 ;  /* 0x009896800000895d */ /* 0x002fea0003900000 */
[----:B------:R-:W1:Y:S02]  /*8740*/  @!P0 SYNCS.PHASECHK.TRANS64 P0, [R8+URZ], R5 ;  /* 0x00000005080085a7 */ /* 0x000e64000800007f */
[----:B-1----:R-:W-:Y:S05]  /*8750*/  @!P0 BRA `(.L_x_160) ;  /* 0xfffffffc00f08947 */ /* 0x002fea000383ffff */
[----:B------:R-:W-:Y:S05]  /*8760*/  BRA `(.L_x_197) ;  /* 0xfffffff000147947 */ /* 0x000fea000383ffff */
.L_x_161:
[----:B0-----:R0:W1:Y:S02]  /*8770*/  SYNCS.PHASECHK.TRANS64.TRYWAIT P0, [R9+URZ], R4 ;  /* 0x00000004090075a7 */ /* 0x001064000800017f */
[----:B-1----:R-:W-:Y:S05]  /*8780*/  @!P0 NANOSLEEP.SYNCS 0x989680 ;  /* 0x009896800000895d */ /* 0x002fea0003900000 */
[----:B------:R-:W1:Y:S02]  /*8790*/  @!P0 SYNCS.PHASECHK.TRANS64 P0, [R9+URZ], R4 ;  /* 0x00000004090085a7 */ /* 0x000e64000800007f */
[----:B-1----:R-:W-:Y:S05]  /*87a0*/  @!P0 BRA `(.L_x_161) ;  /* 0xfffffffc00f08947 */ /* 0x002fea000383ffff */
[----:B------:R-:W-:Y:S05]  /*87b0*/  BRA `(.L_x_198) ;  /* 0xfffffff000247947 */ /* 0x000fea000383ffff */
.L_x_162:
[----:B0-----:R0:W1:Y:S02]  /*87c0*/  SYNCS.PHASECHK.TRANS64.TRYWAIT P0, [R8+URZ], R5 ;  /* 0x00000005080075a7 */ /* 0x001064000800017f */
[----:B-1----:R-:W-:Y:S05]  /*87d0*/  @!P0 NANOSLEEP.SYNCS 0x989680 ;  /* 0x009896800000895d */ /* 0x002fea0003900000 */
[----:B------:R-:W1:Y:S02]  /*87e0*/  @!P0 SYNCS.PHASECHK.TRANS64 P0, [R8+URZ], R5 ;  /* 0x00000005080085a7 */ /* 0x000e64000800007f */
[----:B-1----:R-:W-:Y:S05]  /*87f0*/  @!P0 BRA `(.L_x_162) ;  /* 0xfffffffc00f08947 */ /* 0x002fea000383ffff */
[----:B------:R-:W-:Y:S05]  /*8800*/  BRA `(.L_x_199) ;  /* 0xfffffff000347947 */ /* 0x000fea000383ffff */
.L_x_163:
[----:B0-----:R0:W1:Y:S02]  /*8810*/  SYNCS.PHASECHK.TRANS64.TRYWAIT P0, [R9+URZ], R4 ;  /* 0x00000004090075a7 */ /* 0x001064000800017f */
[----:B-1----:R-:W-:Y:S05]  /*8820*/  @!P0 NANOSLEEP.SYNCS 0x989680 ;  /* 0x009896800000895d */ /* 0x002fea0003900000 */
[----:B------:R-:W1:Y:S02]  /*8830*/  @!P0 SYNCS.PHASECHK.TRANS64 P0, [R9+URZ], R4 ;  /* 0x00000004090085a7 */ /* 0x000e64000800007f */
[----:B-1----:R-:W-:Y:S05]  /*8840*/  @!P0 BRA `(.L_x_163) ;  /* 0xfffffffc00f08947 */ /* 0x002fea000383ffff */
[----:B------:R-:W-:Y:S05]  /*8850*/  BRA `(.L_x_200) ;  /* 0xfffffff000447947 */ /* 0x000fea000383ffff */
.L_x_164:
[----:B0-----:R0:W1:Y:S02]  /*8860*/  SYNCS.PHASECHK.TRANS64.TRYWAIT P0, [R8+URZ], R5 ;  /* 0x00000005080075a7 */ /* 0x001064000800017f */
[----:B-1----:R-:W-:Y:S05]  /*8870*/  @!P0 NANOSLEEP.SYNCS 0x989680 ;  /* 0x009896800000895d */ /* 0x002fea0003900000 */
[----:B------:R-:W1:Y:S02]  /*8880*/  @!P0 SYNCS.PHASECHK.TRANS64 P0, [R8+URZ], R5 ;  /* 0x00000005080085a7 */ /* 0x000e64000800007f */
[----:B-1----:R-:W-:Y:S05]  /*8890*/  @!P0 BRA `(.L_x_164) ;  /* 0xfffffffc00f08947 */ /* 0x002fea000383ffff */
[----:B------:R-:W-:Y:S05]  /*88a0*/  BRA `(.L_x_201) ;  /* 0xfffffff000547947 */ /* 0x000fea000383ffff */
.L_x_165:
[----:B0-----:R0:W1:Y:S02]  /*88b0*/  SYNCS.PHASECHK.TRANS64.TRYWAIT P0, [R9+URZ], R4 ;  /* 0x00000004090075a7 */ /* 0x001064000800017f */
[----:B-1----:R-:W-:Y:S05]  /*88c0*/  @!P0 NANOSLEEP.SYNCS 0x989680 ;  /* 0x009896800000895d */ /* 0x002fea0003900000 */
[----:B------:R-:W1:Y:S02]  /*88d0*/  @!P0 SYNCS.PHASECHK.TRANS64 P0, [R9+URZ], R4 ;  /* 0x00000004090085a7 */ /* 0x000e64000800007f */
[----:B-1----:R-:W-:Y:S05]  /*88e0*/  @!P0 BRA `(.L_x_165) ;  /* 0xfffffffc00f08947 */ /* 0x002fea000383ffff */
[----:B------:R-:W-:Y:S05]  /*88f0*/  BRA `(.L_x_202) ;  /* 0xfffffff000647947 */ /* 0x000fea000383ffff */
.L_x_166:
[----:B0-----:R0:W1:Y:S02]  /*8900*/  SYNCS.PHASECHK.TRANS64.TRYWAIT P0, [R8+URZ], R5 ;  /* 0x00000005080075a7 */ /* 0x001064000800017f */
[----:B-1----:R-:W-:Y:S05]  /*8910*/  @!P0 NANOSLEEP.SYNCS 0x989680 ;  /* 0x009896800000895d */ /* 0x002fea0003900000 */
[----:B------:R-:W1:Y:S02]  /*8920*/  @!P0 SYNCS.PHASECHK.TRANS64 P0, [R8+URZ], R5 ;  /* 0x00000005080085a7 */ /* 0x000e64000800007f */
[----:B-1----:R-:W-:Y:S05]  /*8930*/  @!P0 BRA `(.L_x_166) ;  /* 0xfffffffc00f08947 */ /* 0x002fea000383ffff */
[----:B------:R-:W-:Y:S05]  /*8940*/  BRA `(.L_x_203) ;  /* 0xfffffff000747947 */ /* 0x000fea000383ffff */
.L_x_167:
[----:B0-----:R0:W1:Y:S02]  /*8950*/  SYNCS.PHASECHK.TRANS64.TRYWAIT P0, [R9+URZ], R4 ;  /* 0x00000004090075a7 */ /* 0x001064000800017f */
[----:B-1----:R-:W-:Y:S05]  /*8960*/  @!P0 NANOSLEEP.SYNCS 0x989680 ;  /* 0x009896800000895d */ /* 0x002fea0003900000 */
[----:B------:R-:W1:Y:S02]  /*8970*/  @!P0 SYNCS.PHASECHK.TRANS64 P0, [R9+URZ], R4 ;  /* 0x00000004090085a7 */ /* 0x000e64000800007f */
[----:B-1----:R-:W-:Y:S05]  /*8980*/  @!P0 BRA `(.L_x_167) ;  /* 0xfffffffc00f08947 */ /* 0x002fea000383ffff */
[----:B------:R-:W-:Y:S05]  /*8990*/  BRA `(.L_x_204) ;  /* 0xfffffff000847947 */ /* 0x000fea000383ffff */
.L_x_168:
[----:B0-----:R0:W1:Y:S02]  /*89a0*/  SYNCS.PHASECHK.TRANS64.TRYWAIT P0, [R8+URZ], R5 ;  /* 0x00000005080075a7 */ /* 0x001064000800017f */
[----:B-1----:R-:W-:Y:S05]  /*89b0*/  @!P0 NANOSLEEP.SYNCS 0x989680 ;  /* 0x009896800000895d */ /* 0x002fea0003900000 */
[----:B------:R-:W1:Y:S02]  /*89c0*/  @!P0 SYNCS.PHASECHK.TRANS64 P0, [R8+URZ], R5 ;  /* 0x00000005080085a7 */ /* 0x000e64000800007f */
[----:B-1----:R-:W-:Y:S05]  /*89d0*/  @!P0 BRA `(.L_x_168) ;  /* 0xfffffffc00f08947 */ /* 0x002fea000383ffff */
[----:B------:R-:W-:Y:S05]  /*89e0*/  BRA `(.L_x_205) ;  /* 0xfffffff000947947 */ /* 0x000fea000383ffff */
.L_x_169:
[----:B0-----:R0:W1:Y:S02]  /*89f0*/  SYNCS.PHASECHK.TRANS64.TRYWAIT P0, [R9+URZ], R4 ;  /* 0x00000004090075a7 */ /* 0x001064000800017f */
[----:B-1----:R-:W-:Y:S05]  /*8a00*/  @!P0 NANOSLEEP.SYNCS 0x989680 ;  /* 0x009896800000895d */ /* 0x002fea0003900000 */
[----:B------:R-:W1:Y:S02]  /*8a10*/  @!P0 SYNCS.PHASECHK.TRANS64 P0, [R9+URZ], R4 ;  /* 0x00000004090085a7 */ /* 0x000e64000800007f */
[----:B-1----:R-:W-:Y:S05]  /*8a20*/  @!P0 BRA `(.L_x_169) ;  /* 0xfffffffc00f08947 */ /* 0x002fea000383ffff */
[----:B------:R-:W-:Y:S05]  /*8a30*/  BRA `(.L_x_206) ;  /* 0xfffffff000a47947 */ /* 0x000fea000383ffff */
.L_x_170:
[----:B0-----:R0:W1:Y:S02]  /*8a40*/  SYNCS.PHASECHK.TRANS64.TRYWAIT P0, [R8+URZ], R5 ;  /* 0x00000005080075a7 */ /* 0x001064000800017f */
[----:B-1----:R-:W-:Y:S05]  /*8a50*/  @!P0 NANOSLEEP.SYNCS 0x989680 ;  /* 0x009896800000895d */ /* 0x002fea0003900000 */
[----:B------:R-:W1:Y:S02]  /*8a60*/  @!P0 SYNCS.PHASECHK.TRANS64 P0, [R8+URZ], R5 ;  /* 0x00000005080085a7 */ /* 0x000e64000800007f */
[----:B-1----:R-:W-:Y:S05]  /*8a70*/  @!P0 BRA `(.L_x_170) ;  /* 0xfffffffc00f08947 */ /* 0x002fea000383ffff */
[----:B------:R-:W-:Y:S05]  /*8a80*/  BRA `(.L_x_207) ;  /* 0xfffffff000b47947 */ /* 0x000fea000383ffff */
.L_x_171:
[----:B0-----:R0:W1:Y:S02]  /*8a90*/  SYNCS.PHASECHK.TRANS64.TRYWAIT P0, [R9+URZ], R4 ;  /* 0x00000004090075a7 */ /* 0x001064000800017f */
[----:B-1----:R-:W-:Y:S05]  /*8aa0*/  @!P0 NANOSLEEP.SYNCS 0x989680 ;  /* 0x009896800000895d */ /* 0x002fea0003900000 */
[----:B------:R-:W1:Y:S02]  /*8ab0*/  @!P0 SYNCS.PHASECHK.TRANS64 P0, [R9+URZ], R4 ;  /* 0x00000004090085a7 */ /* 0x000e64000800007f */
[----:B-1----:R-:W-:Y:S05]  /*8ac0*/  @!P0 BRA `(.L_x_171) ;  /* 0xfffffffc00f08947 */ /* 0x002fea000383ffff */
[----:B------:R-:W-:Y:S05]  /*8ad0*/  BRA `(.L_x_208) ;  /* 0xfffffff000c47947 */ /* 0x000fea000383ffff */
.L_x_172:
[----:B0-----:R0:W1:Y:S02]  /*8ae0*/  SYNCS.PHASECHK.TRANS64.TRYWAIT P0, [R8+URZ], R5 ;  /* 0x00000005080075a7 */ /* 0x001064000800017f */
[----:B-1----:R-:W-:Y:S05]  /*8af0*/  @!P0 NANOSLEEP.SYNCS 0x989680 ;  /* 0x009896800000895d */ /* 0x002fea0003900000 */
[----:B------:R-:W1:Y:S02]  /*8b00*/  @!P0 SYNCS.PHASECHK.TRANS64 P0, [R8+URZ], R5 ;  /* 0x00000005080085a7 */ /* 0x000e64000800007f */
[----:B-1----:R-:W-:Y:S05]  /*8b10*/  @!P0 BRA `(.L_x_172) ;  /* 0xfffffffc00f08947 */ /* 0x002fea000383ffff */
[----:B------:R-:W-:Y:S05]  /*8b20*/  BRA `(.L_x_209) ;  /* 0xfffffff000d47947 */ /* 0x000fea000383ffff */
.L_x_173:
[----:B0-----:R0:W1:Y:S02]  /*8b30*/  SYNCS.PHASECHK.TRANS64.TRYWAIT P0, [R9+URZ], R4 ;  /* 0x00000004090075a7 */ /* 0x001064000800017f */
[----:B-1----:R-:W-:Y:S05]  /*8b40*/  @!P0 NANOSLEEP.SYNCS 0x989680 ;  /* 0x009896800000895d */ /* 0x002fea0003900000 */
[----:B------:R-:W1:Y:S02]  /*8b50*/  @!P0 SYNCS.PHASECHK.TRANS64 P0, [R9+URZ], R4 ;  /* 0x00000004090085a7 */ /* 0x000e64000800007f */
[----:B-1----:R-:W-:Y:S05]  /*8b60*/  @!P0 BRA `(.L_x_173) ;  /* 0xfffffffc00f08947 */ /* 0x002fea000383ffff */
[----:B------:R-:W-:Y:S05]  /*8b70*/  BRA `(.L_x_210) ;  /* 0xfffffff000e47947 */ /* 0x000fea000383ffff */
.L_x_174:
[----:B0-----:R0:W1:Y:S02]  /*8b80*/  SYNCS.PHASECHK.TRANS64.TRYWAIT P0, [R8+URZ], R5 ;  /* 0x00000005080075a7 */ /* 0x001064000800017f */
[----:B-1----:R-:W-:Y:S05]  /*8b90*/  @!P0 NANOSLEEP.SYNCS 0x989680 ;  /* 0x009896800000895d */ /* 0x002fea0003900000 */
[----:B------:R-:W1:Y:S02]  /*8ba0*/  @!P0 SYNCS.PHASECHK.TRANS64 P0, [R8+URZ], R5 ;  /* 0x00000005080085a7 */ /* 0x000e64000800007f */
[----:B-1----:R-:W-:Y:S05]  /*8bb0*/  @!P0 BRA `(.L_x_174) ;  /* 0xfffffffc00f08947 */ /* 0x002fea000383ffff */
[----:B------:R-:W-:Y:S05]  /*8bc0*/  BRA `(.L_x_211) ;  /* 0xfffffff000f47947 */ /* 0x000fea000383ffff */
.L_x_175:
[----:B0-----:R0:W1:Y:S02]  /*8bd0*/  SYNCS.PHASECHK.TRANS64.TRYWAIT P0, [R9+URZ], R4 ;  /* 0x00000004090075a7 */ /* 0x001064000800017f */
[----:B-1----:R-:W-:Y:S05]  /*8be0*/  @!P0 NANOSLEEP.SYNCS 0x989680 ;  /* 0x009896800000895d */ /* 0x002fea0003900000 */
[----:B------:R-:W1:Y:S02]  /*8bf0*/  @!P0 SYNCS.PHASECHK.TRANS64 P0, [R9+URZ], R4 ;  /* 0x00000004090085a7 */ /* 0x000e64000800007f */
[----:B-1----:R-:W-:Y:S05]  /*8c00*/  @!P0 BRA `(.L_x_175) ;  /* 0xfffffffc00f08947 */ /* 0x002fea000383ffff */
[----:B------:R-:W-:Y:S05]  /*8c10*/  BRA `(.L_x_212) ;  /* 0xfffffff400047947 */ /* 0x000fea000383ffff */
.L_x_176:
[----:B0-----:R0:W1:Y:S02]  /*8c20*/  SYNCS.PHASECHK.TRANS64.TRYWAIT P0, [R8+URZ], R5 ;  /* 0x00000005080075a7 */ /* 0x001064000800017f */
[----:B-1----:R-:W-:Y:S05]  /*8c30*/  @!P0 NANOSLEEP.SYNCS 0x989680 ;  /* 0x009896800000895d */ /* 0x002fea0003900000 */
[----:B------:R-:W1:Y:S02]  /*8c40*/  @!P0 SYNCS.PHASECHK.TRANS64 P0, [R8+URZ], R5 ;  /* 0x00000005080085a7 */ /* 0x000e64000800007f */
[----:B-1----:R-:W-:Y:S05]  /*8c50*/  @!P0 BRA `(.L_x_176) ;  /* 0xfffffffc00f08947 */ /* 0x002fea000383ffff */
[----:B------:R-:W-:Y:S05]  /*8c60*/  BRA `(.L_x_213) ;  /* 0xfffffff400147947 */ /* 0x000fea000383ffff */
.L_x_177:
[----:B-1----:R1:W2:Y:S02]  /*8c70*/  SYNCS.PHASECHK.TRANS64.TRYWAIT P0, [R11+URZ], R6 ;  /* 0x000000060b0075a7 */ /* 0x0022a4000800017f */
[----:B--2---:R-:W-:Y:S05]  /*8c80*/  @!P0 NANOSLEEP.SYNCS 0x989680 ;  /* 0x009896800000895d */ /* 0x004fea0003900000 */
[----:B------:R-:W2:Y:S02]  /*8c90*/  @!P0 SYNCS.PHASECHK.TRANS64 P0, [R11+URZ], R6 ;  /* 0x000000060b0085a7 */ /* 0x000ea4000800007f */
[----:B--2---:R-:W-:Y:S05]  /*8ca0*/  @!P0 BRA `(.L_x_177) ;  /* 0xfffffffc00f08947 */ /* 0x004fea000383ffff */
[----:B------:R-:W-:Y:S05]  /*8cb0*/  BRA `(.L_x_214) ;  /* 0xfffffff4001c7947 */ /* 0x000fea000383ffff */
.L_x_215:
[----:B------:R-:W-:-:S00]  /*8cc0*/  BRA `(.L_x_215) ;  /* 0xfffffffc00fc7947 */ /* 0x000fc0000383ffff */
[----:B------:R-:W-:-:S00]  /*8cd0*/  NOP ;  /* 0x0000000000007918 */ /* 0x000fc00000000000 */
        /* <DEDUP_REMOVED lines=10> */
.L_x_216:


//--------------------- .nv.global.init           --------------------------
	.section	.nv.global.init,"aw",@progbits
.nv.global.init:
	.type		$str$22,@object
	.size		$str$22,($str$23 - $str$22)
$str$22:
        /*0000*/ 	.byte	0x6b, 0x5f, 0x74, 0x69, 0x6c, 0x65, 0x5f, 0x63, 0x6f, 0x75, 0x6e, 0x74, 0x20, 0x3e, 0x3d, 0x20
        /*0010*/ 	.byte	0x31, 0x00
	.type		$str$23,@object
	.size		$str$23,(__unnamed_1 - $str$23)
$str$23:
        /*0012*/ 	.byte	0x2f, 0x74, 0x6d, 0x70, 0x2f, 0x63, 0x75, 0x74, 0x6c, 0x61, 0x73, 0x73, 0x5f, 0x73, 0x77, 0x65
        /*0022*/ 	.byte	0x65, 0x70, 0x5f, 0x73, 0x72, 0x63, 0x2f, 0x69, 0x6e, 0x63, 0x6c, 0x75, 0x64, 0x65, 0x2f, 0x63
        /*0032*/ 	.byte	0x75, 0x74, 0x6c, 0x61, 0x73, 0x73, 0x2f, 0x67, 0x65, 0x6d, 0x6d, 0x2f, 0x63, 0x6f, 0x6c, 0x6c
        /*0042*/ 	.byte	0x65, 0x63, 0x74, 0x69, 0x76, 0x65, 0x2f, 0x73, 0x6d, 0x39, 0x30, 0x5f, 0x6d, 0x6d, 0x61, 0x5f
        /*0052*/ 	.byte	0x74, 0x6d, 0x61, 0x5f, 0x67, 0x6d, 0x6d, 0x61, 0x5f, 0x73, 0x73, 0x5f, 0x77, 0x61, 0x72, 0x70
        /*0062*/ 	.byte	0x73, 0x70, 0x65, 0x63, 0x69, 0x61, 0x6c, 0x69, 0x7a, 0x65, 0x64, 0x2e, 0x68, 0x70, 0x70, 0x00
	.type		__unnamed_1,@object
	.size		__unnamed_1,(.L_0 - __unnamed_1)
__unnamed_1:
        /*0072*/ 	.byte	0x76, 0x6f, 0x69, 0x64, 0x20, 0x63, 0x75, 0x74, 0x6c, 0x61, 0x73, 0x73, 0x3a, 0x3a, 0x67, 0x65
        /* <DEDUP_REMOVED lines=180> */
        /*0bc2*/ 	.byte	0x74, 0x79, 0x5d, 0x00
.L_0:


//--------------------- .nv.shared._ZN7cutlass13device_kernelINS_4gemm6kernel13GemmUniversalIN4cute5tupleIJiiiiEEENS1_10collective13CollectiveMmaINS1_34MainloopSm90TmaGmmaWarpSpecializedILi30ENS5_IJNS4_1CILi2EEENSA_ILi1EEESC_EEENS1_35KernelTmaWarpSpecializedCooperativeEEENS5_IJNSA_ILi192EEENSA_ILi48EEENSA_ILi16EEEEEENS_6half_tENS5_IJlSC_lEEESK_SL_NS4_8TiledMMAINS4_8MMA_AtomIJNS4_4SM904GMMA25MMA_64x16x16_F32F16F16_SSILNSP_5MajorE0ELSR_0ELNSP_7ScaleInE1ELSS_1EEEEEENS4_6LayoutISD_NS5_IJSC_NSA_ILi0EEESW_EEEEENS5_IJNS4_10UnderscoreESZ_SZ_EEEEENS4_13SM90_TMA_LOADENS4_14ComposedLayoutINS4_7SwizzleILi1ELi4ELi3EEENS4_18smem_ptr_flag_bitsILi16EEENSV_INS5_IJNSA_ILi8EEESI_EEENS5_IJSI_SC_EEEEEEEvNS4_8identityENS4_23SM90_TMA_LOAD_MULTICASTES1C_vS1D_EENS_8epilogue10collective6detail29Sm90TmaWarpSpecializedAdapterINS1H_15DefaultEpilogueISK_SL_SL_NS1G_6thread17LinearCombinationISK_Li1EffLNS1L_9ScaleType4KindE0ELNS_15FloatRoundStyleE2ESK_EENS1_15EpilogueDefaultEEEEEvvEEEEvNT_6ParamsE --------------------------
	.section	.nv.shared._ZN7cutlass13device_kernelINS_4gemm6kernel13GemmUniversalIN4cute5tupleIJiiiiEEENS1_10collective13CollectiveMmaINS1_34MainloopSm90TmaGmmaWarpSpecializedILi30ENS5_IJNS4_1CILi2EEENSA_ILi1EEESC_EEENS1_35KernelTmaWarpSpecializedCooperativeEEENS5_IJNSA_ILi192EEENSA_ILi48EEENSA_ILi16EEEEEENS_6half_tENS5_IJlSC_lEEESK_SL_NS4_8TiledMMAINS4_8MMA_AtomIJNS4_4SM904GMMA25MMA_64x16x16_F32F16F16_SSILNSP_5MajorE0ELSR_0ELNSP_7ScaleInE1ELSS_1EEEEEENS4_6LayoutISD_NS5_IJSC_NSA_ILi0EEESW_EEEEENS5_IJNS4_10UnderscoreESZ_SZ_EEEEENS4_13SM90_TMA_LOADENS4_14ComposedLayoutINS4_7SwizzleILi1ELi4ELi3EEENS4_18smem_ptr_flag_bitsILi16EEENSV_INS5_IJNSA_ILi8EEESI_EEENS5_IJSI_SC_EEEEEEEvNS4_8identityENS4_23SM90_TMA_LOAD_MULTICASTES1C_vS1D_EENS_8epilogue10collective6detail29Sm90TmaWarpSpecializedAdapterINS1H_15DefaultEpilogueISK_SL_SL_NS1G_6thread17LinearCombinationISK_Li1EffLNS1L_9ScaleType4KindE0ELNS_15FloatRoundStyleE2ESK_EENS1_15EpilogueDefaultEEEEEvvEEEEvNT_6ParamsE,"aw",@nobits
	.sectionflags	@""
	.align	16
	.zero		1024


//--------------------- .nv.shared.reserved.0     --------------------------
	.section	.nv.shared.reserved.0,"aw",@nobits
	.weak		__nv_reservedSMEM_offset_0_alias
	.size		__nv_reservedSMEM_offset_0_alias, 0, 0
	.other		__nv_reservedSMEM_offset_0_alias,@"STO_CUDA_RESERVED_SHARED STV_DEFAULT"
__nv_reservedSMEM_offset_0_alias:
	.zero		0


//--------------------- .nv.global                --------------------------
	.section	.nv.global,"aw",@nobits
.nv.global:
	.type		_ZN39_INTERNAL_9a66b6e6_4_k_cu_107fda92_99394cute1_E,@object
	.size		_ZN39_INTERNAL_9a66b6e6_4_k_cu_107fda92_99394cute1_E,(_ZN39_INTERNAL_9a66b6e6_4_k_cu_107fda92_99394cuda3std3__45__cpo6cbeginE - _ZN39_INTERNAL_9a66b6e6_4_k_cu_107fda92_99394cute1_E)
_ZN39_INTERNAL_9a66b6e6_4_k_cu_107fda92_99394cute1_E:
	.zero		1
	.type		_ZN39_INTERNAL_9a66b6e6_4_k_cu_107fda92_99394cuda3std3__45__cpo6cbeginE,@object
	.size		_ZN39_INTERNAL_9a66b6e6_4_k_cu_107fda92_99394cuda3std3__45__cpo6cbeginE,(_ZN39_INTERNAL_9a66b6e6_4_k_cu_107fda92_99394cuda3std3__48in_placeE - _ZN39_INTERNAL_9a66b6e6_4_k_cu_107fda92_99394cuda3std3__45__cpo6cbeginE)
_ZN39_INTERNAL_9a66b6e6_4_k_cu_107fda92_99394cuda3std3__45__cpo6cbeginE:
	.zero		1
	.type		_ZN39_INTERNAL_9a66b6e6_4_k_cu_107fda92_99394cuda3std3__48in_placeE,@object
	.size		_ZN39_INTERNAL_9a66b6e6_4_k_cu_107fda92_99394cuda3std3__48in_placeE,(_ZN39_INTERNAL_9a66b6e6_4_k_cu_107fda92_99394cuda3std6ranges3__45__cpo9iter_moveE - _ZN39_INTERNAL_9a66b6e6_4_k_cu_107fda92_99394cuda3std3__48in_placeE)
_ZN39_INTERNAL_9a66b6e6_4_k_cu_107fda92_99394cuda3std3__48in_placeE:
	.zero		1
	.type		_ZN39_INTERNAL_9a66b6e6_4_k_cu_107fda92_99394cuda3std6ranges3__45__cpo9iter_moveE,@object
	.size		_ZN39_INTERNAL_9a66b6e6_4_k_cu_107fda92_99394cuda3std6ranges3__45__cpo9iter_moveE,(_ZN39_INTERNAL_9a66b6e6_4_k_cu_107fda92_99394cuda3std3__45__cpo5beginE - _ZN39_INTERNAL_9a66b6e6_4_k_cu_107fda92_99394cuda3std6ranges3__45__cpo9iter_moveE)
_ZN39_INTERNAL_9a66b6e6_4_k_cu_107fda92_99394cuda3std6ranges3__45__cpo9iter_moveE:
	.zero		1
	.type		_ZN39_INTERNAL_9a66b6e6_4_k_cu_107fda92_99394cuda3std3__45__cpo5beginE,@object
	.size		_ZN39_INTERNAL_9a66b6e6_4_k_cu_107fda92_99394cuda3std3__45__cpo5beginE,(_ZN39_INTERNAL_9a66b6e6_4_k_cu_107fda92_99394cuda3std3__441_GLOBAL__N__9a66b6e6_4_k_cu_107fda92_99396ignoreE - _ZN39_INTERNAL_9a66b6e6_4_k_cu_107fda92_99394cuda3std3__45__cpo5beginE)
_ZN39_INTERNAL_9a66b6e6_4_k_cu_107fda92_99394cuda3std3__45__cpo5beginE:
	.zero		1
	.type		_ZN39_INTERNAL_9a66b6e6_4_k_cu_107fda92_99394cuda3std3__441_GLOBAL__N__9a66b6e6_4_k_cu_107fda92_99396ignoreE,@object
	.size		_ZN39_INTERNAL_9a66b6e6_4_k_cu_107fda92_99394cuda3std3__441_GLOBAL__N__9a66b6e6_4_k_cu_107fda92_99396ignoreE,(_ZN39_INTERNAL_9a66b6e6_4_k_cu_107fda92_99394cute7productE - _ZN39_INTERNAL_9a66b6e6_4_k_cu_107fda92_99394cuda3std3__441_GLOBAL__N__9a66b6e6_4_k_cu_107fda92_99396ignoreE)
_ZN39_INTERNAL_9a66b6e6_4_k_cu_107fda92_99394cuda3std3__441_GLOBAL__N__9a66b6e6_4_k_cu_107fda92_99396ignoreE:
	.zero		1
	.type		_ZN39_INTERNAL_9a66b6e6_4_k_cu_107fda92_99394cute7productE,@object
	.size		_ZN39_INTERNAL_9a66b6e6_4_k_cu_107fda92_99394cute7productE,(_ZN39_INTERNAL_9a66b6e6_4_k_cu_107fda92_99394cuda3std3__45__cpo3endE - _ZN39_INTERNAL_9a66b6e6_4_k_cu_107fda92_99394cute7productE)
_ZN39_INTERNAL_9a66b6e6_4_k_cu_107fda92_99394cute7productE:
	.zero		1
	.type		_ZN39_INTERNAL_9a66b6e6_4_k_cu_107fda92_99394cuda3std3__45__cpo3endE,@object
	.size		_ZN39_INTERNAL_9a66b6e6_4_k_cu_107fda92_99394cuda3std3__45__cpo3endE,(_ZN39_INTERNAL_9a66b6e6_4_k_cu_107fda92_99394cuda3std3__419piecewise_constructE - _ZN39_INTERNAL_9a66b6e6_4_k_cu_107fda92_99394cuda3std3__45__cpo3endE)
_ZN39_INTERNAL_9a66b6e6_4_k_cu_107fda92_99394cuda3std3__45__cpo3endE:
	.zero		1
	.type		_ZN39_INTERNAL_9a66b6e6_4_k_cu_107fda92_99394cuda3std3__419piecewise_constructE,@object
	.size		_ZN39_INTERNAL_9a66b6e6_4_k_cu_107fda92_99394cuda3std3__419piecewise_constructE,(_ZN39_INTERNAL_9a66b6e6_4_k_cu_107fda92_99394cuda3std3__45__cpo4cendE - _ZN39_INTERNAL_9a66b6e6_4_k_cu_107fda92_99394cuda3std3__419piecewise_constructE)
_ZN39_INTERNAL_9a66b6e6_4_k_cu_107fda92_99394cuda3std3__419piecewise_constructE:
	.zero		1
	.type		_ZN39_INTERNAL_9a66b6e6_4_k_cu_107fda92_99394cuda3std3__45__cpo4cendE,@object
	.size		_ZN39_INTERNAL_9a66b6e6_4_k_cu_107fda92_99394cuda3std3__45__cpo4cendE,(_ZN39_INTERNAL_9a66b6e6_4_k_cu_107fda92_99394cuda3std6ranges3__45__cpo4swapE - _ZN39_INTERNAL_9a66b6e6_4_k_cu_107fda92_99394cuda3std3__45__cpo4cendE)
_ZN39_INTERNAL_9a66b6e6_4_k_cu_107fda92_99394cuda3std3__45__cpo4cendE:
	.zero		1
	.type		_ZN39_INTERNAL_9a66b6e6_4_k_cu_107fda92_99394cuda3std6ranges3__45__cpo4swapE,@object
	.size		_ZN39_INTERNAL_9a66b6e6_4_k_cu_107fda92_99394cuda3std6ranges3__45__cpo4swapE,(.L_8 - _ZN39_INTERNAL_9a66b6e6_4_k_cu_107fda92_99394cuda3std6ranges3__45__cpo4swapE)
_ZN39_INTERNAL_9a66b6e6_4_k_cu_107fda92_99394cuda3std6ranges3__45__cpo4swapE:
	.zero		1
.L_8:


//--------------------- .nv.constant0._ZN7cutlass13device_kernelINS_4gemm6kernel13GemmUniversalIN4cute5tupleIJiiiiEEENS1_10collective13CollectiveMmaINS1_34MainloopSm90TmaGmmaWarpSpecializedILi30ENS5_IJNS4_1CILi2EEENSA_ILi1EEESC_EEENS1_35KernelTmaWarpSpecializedCooperativeEEENS5_IJNSA_ILi192EEENSA_ILi48EEENSA_ILi16EEEEEENS_6half_tENS5_IJlSC_lEEESK_SL_NS4_8TiledMMAINS4_8MMA_AtomIJNS4_4SM904GMMA25MMA_64x16x16_F32F16F16_SSILNSP_5MajorE0ELSR_0ELNSP_7ScaleInE1ELSS_1EEEEEENS4_6LayoutISD_NS5_IJSC_NSA_ILi0EEESW_EEEEENS5_IJNS4_10UnderscoreESZ_SZ_EEEEENS4_13SM90_TMA_LOADENS4_14ComposedLayoutINS4_7SwizzleILi1ELi4ELi3EEENS4_18smem_ptr_flag_bitsILi16EEENSV_INS5_IJNSA_ILi8EEESI_EEENS5_IJSI_SC_EEEEEEEvNS4_8identityENS4_23SM90_TMA_LOAD_MULTICASTES1C_vS1D_EENS_8epilogue10collective6detail29Sm90TmaWarpSpecializedAdapterINS1H_15DefaultEpilogueISK_SL_SL_NS1G_6thread17LinearCombinationISK_Li1EffLNS1L_9ScaleType4KindE0ELNS_15FloatRoundStyleE2ESK_EENS1_15EpilogueDefaultEEEEEvvEEEEvNT_6ParamsE --------------------------
	.section	.nv.constant0._ZN7cutlass13device_kernelINS_4gemm6kernel13GemmUniversalIN4cute5tupleIJiiiiEEENS1_10collective13CollectiveMmaINS1_34MainloopSm90TmaGmmaWarpSpecializedILi30ENS5_IJNS4_1CILi2EEENSA_ILi1EEESC_EEENS1_35KernelTmaWarpSpecializedCooperativeEEENS5_IJNSA_ILi192EEENSA_ILi48EEENSA_ILi16EEEEEENS_6half_tENS5_IJlSC_lEEESK_SL_NS4_8TiledMMAINS4_8MMA_AtomIJNS4_4SM904GMMA25MMA_64x16x16_F32F16F16_SSILNSP_5MajorE0ELSR_0ELNSP_7ScaleInE1ELSS_1EEEEEENS4_6LayoutISD_NS5_IJSC_NSA_ILi0EEESW_EEEEENS5_IJNS4_10UnderscoreESZ_SZ_EEEEENS4_13SM90_TMA_LOADENS4_14ComposedLayoutINS4_7SwizzleILi1ELi4ELi3EEENS4_18smem_ptr_flag_bitsILi16EEENSV_INS5_IJNSA_ILi8EEESI_EEENS5_IJSI_SC_EEEEEEEvNS4_8identityENS4_23SM90_TMA_LOAD_MULTICASTES1C_vS1D_EENS_8epilogue10collective6detail29Sm90TmaWarpSpecializedAdapterINS1H_15DefaultEpilogueISK_SL_SL_NS1G_6thread17LinearCombinationISK_Li1EffLNS1L_9ScaleType4KindE0ELNS_15FloatRoundStyleE2ESK_EENS1_15EpilogueDefaultEEEEEvvEEEEvNT_6ParamsE,"a",@progbits
	.sectionflags	@""
	.align	4
.nv.constant0._ZN7cutlass13device_kernelINS_4gemm6kernel13GemmUniversalIN4cute5tupleIJiiiiEEENS1_10collective13CollectiveMmaINS1_34MainloopSm90TmaGmmaWarpSpecializedILi30ENS5_IJNS4_1CILi2EEENSA_ILi1EEESC_EEENS1_35KernelTmaWarpSpecializedCooperativeEEENS5_IJNSA_ILi192EEENSA_ILi48EEENSA_ILi16EEEEEENS_6half_tENS5_IJlSC_lEEESK_SL_NS4_8TiledMMAINS4_8MMA_AtomIJNS4_4SM904GMMA25MMA_64x16x16_F32F16F16_SSILNSP_5MajorE0ELSR_0ELNSP_7ScaleInE1ELSS_1EEEEEENS4_6LayoutISD_NS5_IJSC_NSA_ILi0EEESW_EEEEENS5_IJNS4_10UnderscoreESZ_SZ_EEEEENS4_13SM90_TMA_LOADENS4_14ComposedLayoutINS4_7SwizzleILi1ELi4ELi3EEENS4_18smem_ptr_flag_bitsILi16EEENSV_INS5_IJNSA_ILi8EEESI_EEENS5_IJSI_SC_EEEEEEEvNS4_8identityENS4_23SM90_TMA_LOAD_MULTICASTES1C_vS1D_EENS_8epilogue10collective6detail29Sm90TmaWarpSpecializedAdapterINS1H_15DefaultEpilogueISK_SL_SL_NS1G_6thread17LinearCombinationISK_Li1EffLNS1L_9ScaleType4KindE0ELNS_15FloatRoundStyleE2ESK_EENS1_15EpilogueDefaultEEEEEvvEEEEvNT_6ParamsE:
	.zero		1664


//--------------------- SYMBOLS --------------------------

	.type		.nv.reservedSmem.offset0,@object
	.size		.nv.reservedSmem.offset0,0x4
	.type		__assertfail,@function
